//
// Generated by NVIDIA NVVM Compiler
//
// Compiler Build ID: CL-36424714
// Cuda compilation tools, release 13.0, V13.0.88
// Based on NVVM 20.0.0
//

.version 9.0
.target sm_100
.address_size 64

	// .globl	_Z31adaptive_avg_pool1d_kernel_bf16PKfPfiiii

.visible .entry _Z31adaptive_avg_pool1d_kernel_bf16PKfPfiiii(
	.param .u64 .ptr .align 1 _Z31adaptive_avg_pool1d_kernel_bf16PKfPfiiii_param_0,
	.param .u64 .ptr .align 1 _Z31adaptive_avg_pool1d_kernel_bf16PKfPfiiii_param_1,
	.param .u32 _Z31adaptive_avg_pool1d_kernel_bf16PKfPfiiii_param_2,
	.param .u32 _Z31adaptive_avg_pool1d_kernel_bf16PKfPfiiii_param_3,
	.param .u32 _Z31adaptive_avg_pool1d_kernel_bf16PKfPfiiii_param_4,
	.param .u32 _Z31adaptive_avg_pool1d_kernel_bf16PKfPfiiii_param_5
)
{
	.reg .pred 	%p<13>;
	.reg .b16 	%rs<59>;
	.reg .b32 	%r<49>;
	.reg .b32 	%f<114>;
	.reg .b64 	%rd<16>;

	ld.param.u64 	%rd4, [_Z31adaptive_avg_pool1d_kernel_bf16PKfPfiiii_param_0];
	ld.param.u64 	%rd3, [_Z31adaptive_avg_pool1d_kernel_bf16PKfPfiiii_param_1];
	ld.param.u32 	%r27, [_Z31adaptive_avg_pool1d_kernel_bf16PKfPfiiii_param_2];
	ld.param.u32 	%r28, [_Z31adaptive_avg_pool1d_kernel_bf16PKfPfiiii_param_3];
	ld.param.u32 	%r25, [_Z31adaptive_avg_pool1d_kernel_bf16PKfPfiiii_param_4];
	ld.param.u32 	%r26, [_Z31adaptive_avg_pool1d_kernel_bf16PKfPfiiii_param_5];
	cvta.to.global.u64 	%rd1, %rd4;
	mov.u32 	%r29, %ctaid.x;
	mov.u32 	%r30, %ntid.x;
	mov.u32 	%r31, %tid.x;
	mad.lo.s32 	%r1, %r29, %r30, %r31;
	mov.u32 	%r32, %ctaid.y;
	mov.u32 	%r33, %ntid.y;
	mov.u32 	%r34, %tid.y;
	mad.lo.s32 	%r35, %r32, %r33, %r34;
	setp.ge.s32 	%p1, %r1, %r27;
	setp.ge.s32 	%p2, %r35, %r28;
	or.pred  	%p3, %p1, %p2;
	@%p3 bra 	$L__BB0_15;
	setp.lt.s32 	%p4, %r25, 1;
	mov.f32 	%f113, 0f00000000;
	@%p4 bra 	$L__BB0_14;
	mad.lo.s32 	%r37, %r28, %r1, %r35;
	mul.lo.s32 	%r3, %r37, %r25;
	and.b32  	%r4, %r25, 15;
	setp.lt.u32 	%p5, %r25, 16;
	mov.f32 	%f113, 0f00000000;
	mov.b32 	%r45, 0;
	@%p5 bra 	$L__BB0_5;
	and.b32  	%r45, %r25, 2147483632;
	neg.s32 	%r43, %r45;
	add.s64 	%rd2, %rd1, 32;
	mov.f32 	%f113, 0f00000000;
	mov.u32 	%r42, %r3;
$L__BB0_4:
	.pragma "nounroll";
	mul.wide.s32 	%rd5, %r42, 4;
	add.s64 	%rd6, %rd2, %rd5;
	ld.global.f32 	%f18, [%rd6+-32];
	// begin inline asm
	{  cvt.rn.bf16.f32 %rs1, %f18;}

	// end inline asm
	// begin inline asm
	{ cvt.f32.bf16 %f19, %rs1;}

	// end inline asm
	add.f32 	%f50, %f113, %f19;
	ld.global.f32 	%f20, [%rd6+-28];
	// begin inline asm
	{  cvt.rn.bf16.f32 %rs3, %f20;}

	// end inline asm
	// begin inline asm
	{ cvt.f32.bf16 %f21, %rs3;}

	// end inline asm
	add.f32 	%f51, %f50, %f21;
	ld.global.f32 	%f22, [%rd6+-24];
	// begin inline asm
	{  cvt.rn.bf16.f32 %rs5, %f22;}

	// end inline asm
	// begin inline asm
	{ cvt.f32.bf16 %f23, %rs5;}

	// end inline asm
	add.f32 	%f52, %f51, %f23;
	ld.global.f32 	%f24, [%rd6+-20];
	// begin inline asm
	{  cvt.rn.bf16.f32 %rs7, %f24;}

	// end inline asm
	// begin inline asm
	{ cvt.f32.bf16 %f25, %rs7;}

	// end inline asm
	add.f32 	%f53, %f52, %f25;
	ld.global.f32 	%f26, [%rd6+-16];
	// begin inline asm
	{  cvt.rn.bf16.f32 %rs9, %f26;}

	// end inline asm
	// begin inline asm
	{ cvt.f32.bf16 %f27, %rs9;}

	// end inline asm
	add.f32 	%f54, %f53, %f27;
	ld.global.f32 	%f28, [%rd6+-12];
	// begin inline asm
	{  cvt.rn.bf16.f32 %rs11, %f28;}

	// end inline asm
	// begin inline asm
	{ cvt.f32.bf16 %f29, %rs11;}

	// end inline asm
	add.f32 	%f55, %f54, %f29;
	ld.global.f32 	%f30, [%rd6+-8];
	// begin inline asm
	{  cvt.rn.bf16.f32 %rs13, %f30;}

	// end inline asm
	// begin inline asm
	{ cvt.f32.bf16 %f31, %rs13;}

	// end inline asm
	add.f32 	%f56, %f55, %f31;
	ld.global.f32 	%f32, [%rd6+-4];
	// begin inline asm
	{  cvt.rn.bf16.f32 %rs15, %f32;}

	// end inline asm
	// begin inline asm
	{ cvt.f32.bf16 %f33, %rs15;}

	// end inline asm
	add.f32 	%f57, %f56, %f33;
	ld.global.f32 	%f34, [%rd6];
	// begin inline asm
	{  cvt.rn.bf16.f32 %rs17, %f34;}

	// end inline asm
	// begin inline asm
	{ cvt.f32.bf16 %f35, %rs17;}

	// end inline asm
	add.f32 	%f58, %f57, %f35;
	ld.global.f32 	%f36, [%rd6+4];
	// begin inline asm
	{  cvt.rn.bf16.f32 %rs19, %f36;}

	// end inline asm
	// begin inline asm
	{ cvt.f32.bf16 %f37, %rs19;}

	// end inline asm
	add.f32 	%f59, %f58, %f37;
	ld.global.f32 	%f38, [%rd6+8];
	// begin inline asm
	{  cvt.rn.bf16.f32 %rs21, %f38;}

	// end inline asm
	// begin inline asm
	{ cvt.f32.bf16 %f39, %rs21;}

	// end inline asm
	add.f32 	%f60, %f59, %f39;
	ld.global.f32 	%f40, [%rd6+12];
	// begin inline asm
	{  cvt.rn.bf16.f32 %rs23, %f40;}

	// end inline asm
	// begin inline asm
	{ cvt.f32.bf16 %f41, %rs23;}

	// end inline asm
	add.f32 	%f61, %f60, %f41;
	ld.global.f32 	%f42, [%rd6+16];
	// begin inline asm
	{  cvt.rn.bf16.f32 %rs25, %f42;}

	// end inline asm
	// begin inline asm
	{ cvt.f32.bf16 %f43, %rs25;}

	// end inline asm
	add.f32 	%f62, %f61, %f43;
	ld.global.f32 	%f44, [%rd6+20];
	// begin inline asm
	{  cvt.rn.bf16.f32 %rs27, %f44;}

	// end inline asm
	// begin inline asm
	{ cvt.f32.bf16 %f45, %rs27;}

	// end inline asm
	add.f32 	%f63, %f62, %f45;
	ld.global.f32 	%f46, [%rd6+24];
	// begin inline asm
	{  cvt.rn.bf16.f32 %rs29, %f46;}

	// end inline asm
	// begin inline asm
	{ cvt.f32.bf16 %f47, %rs29;}

	// end inline asm
	add.f32 	%f64, %f63, %f47;
	ld.global.f32 	%f48, [%rd6+28];
	// begin inline asm
	{  cvt.rn.bf16.f32 %rs31, %f48;}

	// end inline asm
	// begin inline asm
	{ cvt.f32.bf16 %f49, %rs31;}

	// end inline asm
	add.f32 	%f113, %f64, %f49;
	add.s32 	%r43, %r43, 16;
	add.s32 	%r42, %r42, 16;
	setp.ne.s32 	%p6, %r43, 0;
	@%p6 bra 	$L__BB0_4;
$L__BB0_5:
	setp.eq.s32 	%p7, %r4, 0;
	@%p7 bra 	$L__BB0_14;
	and.b32  	%r12, %r25, 7;
	setp.lt.u32 	%p8, %r4, 8;
	@%p8 bra 	$L__BB0_8;
	add.s32 	%r38, %r45, %r3;
	mul.wide.s32 	%rd7, %r38, 4;
	add.s64 	%rd8, %rd1, %rd7;
	ld.global.f32 	%f66, [%rd8];
	// begin inline asm
	{  cvt.rn.bf16.f32 %rs33, %f66;}

	// end inline asm
	// begin inline asm
	{ cvt.f32.bf16 %f67, %rs33;}

	// end inline asm
	add.f32 	%f82, %f113, %f67;
	ld.global.f32 	%f68, [%rd8+4];
	// begin inline asm
	{  cvt.rn.bf16.f32 %rs35, %f68;}

	// end inline asm
	// begin inline asm
	{ cvt.f32.bf16 %f69, %rs35;}

	// end inline asm
	add.f32 	%f83, %f82, %f69;
	ld.global.f32 	%f70, [%rd8+8];
	// begin inline asm
	{  cvt.rn.bf16.f32 %rs37, %f70;}

	// end inline asm
	// begin inline asm
	{ cvt.f32.bf16 %f71, %rs37;}

	// end inline asm
	add.f32 	%f84, %f83, %f71;
	ld.global.f32 	%f72, [%rd8+12];
	// begin inline asm
	{  cvt.rn.bf16.f32 %rs39, %f72;}

	// end inline asm
	// begin inline asm
	{ cvt.f32.bf16 %f73, %rs39;}

	// end inline asm
	add.f32 	%f85, %f84, %f73;
	ld.global.f32 	%f74, [%rd8+16];
	// begin inline asm
	{  cvt.rn.bf16.f32 %rs41, %f74;}

	// end inline asm
	// begin inline asm
	{ cvt.f32.bf16 %f75, %rs41;}

	// end inline asm
	add.f32 	%f86, %f85, %f75;
	ld.global.f32 	%f76, [%rd8+20];
	// begin inline asm
	{  cvt.rn.bf16.f32 %rs43, %f76;}

	// end inline asm
	// begin inline asm
	{ cvt.f32.bf16 %f77, %rs43;}

	// end inline asm
	add.f32 	%f87, %f86, %f77;
	ld.global.f32 	%f78, [%rd8+24];
	// begin inline asm
	{  cvt.rn.bf16.f32 %rs45, %f78;}

	// end inline asm
	// begin inline asm
	{ cvt.f32.bf16 %f79, %rs45;}

	// end inline asm
	add.f32 	%f88, %f87, %f79;
	ld.global.f32 	%f80, [%rd8+28];
	// begin inline asm
	{  cvt.rn.bf16.f32 %rs47, %f80;}

	// end inline asm
	// begin inline asm
	{ cvt.f32.bf16 %f81, %rs47;}

	// end inline asm
	add.f32 	%f113, %f88, %f81;
	add.s32 	%r45, %r45, 8;
$L__BB0_8:
	setp.eq.s32 	%p9, %r12, 0;
	@%p9 bra 	$L__BB0_14;
	and.b32  	%r15, %r25, 3;
	setp.lt.u32 	%p10, %r12, 4;
	@%p10 bra 	$L__BB0_11;
	add.s32 	%r39, %r45, %r3;
	mul.wide.s32 	%rd9, %r39, 4;
	add.s64 	%rd10, %rd1, %rd9;
	ld.global.f32 	%f90, [%rd10];
	// begin inline asm
	{  cvt.rn.bf16.f32 %rs49, %f90;}

	// end inline asm
	// begin inline asm
	{ cvt.f32.bf16 %f91, %rs49;}

	// end inline asm
	add.f32 	%f98, %f113, %f91;
	ld.global.f32 	%f92, [%rd10+4];
	// begin inline asm
	{  cvt.rn.bf16.f32 %rs51, %f92;}

	// end inline asm
	// begin inline asm
	{ cvt.f32.bf16 %f93, %rs51;}

	// end inline asm
	add.f32 	%f99, %f98, %f93;
	ld.global.f32 	%f94, [%rd10+8];
	// begin inline asm
	{  cvt.rn.bf16.f32 %rs53, %f94;}

	// end inline asm
	// begin inline asm
	{ cvt.f32.bf16 %f95, %rs53;}

	// end inline asm
	add.f32 	%f100, %f99, %f95;
	ld.global.f32 	%f96, [%rd10+12];
	// begin inline asm
	{  cvt.rn.bf16.f32 %rs55, %f96;}

	// end inline asm
	// begin inline asm
	{ cvt.f32.bf16 %f97, %rs55;}

	// end inline asm
	add.f32 	%f113, %f100, %f97;
	add.s32 	%r45, %r45, 4;
$L__BB0_11:
	setp.eq.s32 	%p11, %r15, 0;
	@%p11 bra 	$L__BB0_14;
	add.s32 	%r48, %r45, %r3;
	neg.s32 	%r47, %r15;
$L__BB0_13:
	.pragma "nounroll";
	mul.wide.s32 	%rd11, %r48, 4;
	add.s64 	%rd12, %rd1, %rd11;
	ld.global.f32 	%f101, [%rd12];
	// begin inline asm
	{  cvt.rn.bf16.f32 %rs57, %f101;}

	// end inline asm
	// begin inline asm
	{ cvt.f32.bf16 %f102, %rs57;}

	// end inline asm
	add.f32 	%f113, %f113, %f102;
	add.s32 	%r48, %r48, 1;
	add.s32 	%r47, %r47, 1;
	setp.ne.s32 	%p12, %r47, 0;
	@%p12 bra 	$L__BB0_13;
$L__BB0_14:
	cvt.rn.f32.s32 	%f103, %r25;
	div.rn.f32 	%f104, %f113, %f103;
	mad.lo.s32 	%r40, %r28, %r1, %r35;
	mul.lo.s32 	%r41, %r40, %r26;
	cvta.to.global.u64 	%rd13, %rd3;
	mul.wide.s32 	%rd14, %r41, 4;
	add.s64 	%rd15, %rd13, %rd14;
	st.global.f32 	[%rd15], %f104;
$L__BB0_15:
	ret;

}
	// .globl	_Z18matmul_kernel_bf16PKfS0_Pfiii
.visible .entry _Z18matmul_kernel_bf16PKfS0_Pfiii(
	.param .u64 .ptr .align 1 _Z18matmul_kernel_bf16PKfS0_Pfiii_param_0,
	.param .u64 .ptr .align 1 _Z18matmul_kernel_bf16PKfS0_Pfiii_param_1,
	.param .u64 .ptr .align 1 _Z18matmul_kernel_bf16PKfS0_Pfiii_param_2,
	.param .u32 _Z18matmul_kernel_bf16PKfS0_Pfiii_param_3,
	.param .u32 _Z18matmul_kernel_bf16PKfS0_Pfiii_param_4,
	.param .u32 _Z18matmul_kernel_bf16PKfS0_Pfiii_param_5
)
{
	.reg .pred 	%p<13>;
	.reg .b16 	%rs<175>;
	.reg .b32 	%r<50>;
	.reg .b32 	%f<141>;
	.reg .b64 	%rd<43>;

	ld.param.u64 	%rd11, [_Z18matmul_kernel_bf16PKfS0_Pfiii_param_0];
	ld.param.u64 	%rd12, [_Z18matmul_kernel_bf16PKfS0_Pfiii_param_1];
	ld.param.u64 	%rd10, [_Z18matmul_kernel_bf16PKfS0_Pfiii_param_2];
	ld.param.u32 	%r27, [_Z18matmul_kernel_bf16PKfS0_Pfiii_param_3];
	ld.param.u32 	%r25, [_Z18matmul_kernel_bf16PKfS0_Pfiii_param_4];
	ld.param.u32 	%r28, [_Z18matmul_kernel_bf16PKfS0_Pfiii_param_5];
	cvta.to.global.u64 	%rd1, %rd12;
	cvta.to.global.u64 	%rd2, %rd11;
	mov.u32 	%r29, %ctaid.x;
	mov.u32 	%r30, %ntid.x;
	mov.u32 	%r31, %tid.x;
	mad.lo.s32 	%r1, %r29, %r30, %r31;
	mov.u32 	%r32, %ctaid.y;
	mov.u32 	%r33, %ntid.y;
	mov.u32 	%r34, %tid.y;
	mad.lo.s32 	%r35, %r32, %r33, %r34;
	setp.ge.s32 	%p1, %r1, %r27;
	setp.ge.s32 	%p2, %r35, %r28;
	or.pred  	%p3, %p1, %p2;
	@%p3 bra 	$L__BB1_15;
	setp.lt.s32 	%p4, %r25, 1;
	mov.f32 	%f140, 0f00000000;
	@%p4 bra 	$L__BB1_14;
	mul.lo.s32 	%r3, %r25, %r1;
	mul.lo.s32 	%r4, %r25, %r35;
	and.b32  	%r5, %r25, 15;
	setp.lt.u32 	%p5, %r25, 16;
	mov.f32 	%f140, 0f00000000;
	mov.b32 	%r46, 0;
	@%p5 bra 	$L__BB1_5;
	and.b32  	%r46, %r25, 2147483632;
	neg.s32 	%r44, %r46;
	add.s64 	%rd3, %rd2, 32;
	mul.wide.u32 	%rd13, %r4, 4;
	add.s64 	%rd14, %rd13, %rd1;
	add.s64 	%rd41, %rd14, 32;
	mov.f32 	%f140, 0f00000000;
	mov.u32 	%r43, %r3;
$L__BB1_4:
	.pragma "nounroll";
	mul.wide.s32 	%rd15, %r43, 4;
	add.s64 	%rd16, %rd3, %rd15;
	ld.global.f32 	%f18, [%rd16+-32];
	// begin inline asm
	{  cvt.rn.bf16.f32 %rs1, %f18;}

	// end inline asm
	ld.global.f32 	%f19, [%rd41+-32];
	// begin inline asm
	{  cvt.rn.bf16.f32 %rs2, %f19;}

	// end inline asm
	// begin inline asm
	{ mul.bf16 %rs3,%rs1,%rs2; }

	// end inline asm
	// begin inline asm
	{ cvt.f32.bf16 %f20, %rs3;}

	// end inline asm
	add.f32 	%f66, %f140, %f20;
	ld.global.f32 	%f21, [%rd16+-28];
	// begin inline asm
	{  cvt.rn.bf16.f32 %rs7, %f21;}

	// end inline asm
	ld.global.f32 	%f22, [%rd41+-28];
	// begin inline asm
	{  cvt.rn.bf16.f32 %rs8, %f22;}

	// end inline asm
	// begin inline asm
	{ mul.bf16 %rs9,%rs7,%rs8; }

	// end inline asm
	// begin inline asm
	{ cvt.f32.bf16 %f23, %rs9;}

	// end inline asm
	add.f32 	%f67, %f66, %f23;
	ld.global.f32 	%f24, [%rd16+-24];
	// begin inline asm
	{  cvt.rn.bf16.f32 %rs13, %f24;}

	// end inline asm
	ld.global.f32 	%f25, [%rd41+-24];
	// begin inline asm
	{  cvt.rn.bf16.f32 %rs14, %f25;}

	// end inline asm
	// begin inline asm
	{ mul.bf16 %rs15,%rs13,%rs14; }

	// end inline asm
	// begin inline asm
	{ cvt.f32.bf16 %f26, %rs15;}

	// end inline asm
	add.f32 	%f68, %f67, %f26;
	ld.global.f32 	%f27, [%rd16+-20];
	// begin inline asm
	{  cvt.rn.bf16.f32 %rs19, %f27;}

	// end inline asm
	ld.global.f32 	%f28, [%rd41+-20];
	// begin inline asm
	{  cvt.rn.bf16.f32 %rs20, %f28;}

	// end inline asm
	// begin inline asm
	{ mul.bf16 %rs21,%rs19,%rs20; }

	// end inline asm
	// begin inline asm
	{ cvt.f32.bf16 %f29, %rs21;}

	// end inline asm
	add.f32 	%f69, %f68, %f29;
	ld.global.f32 	%f30, [%rd16+-16];
	// begin inline asm
	{  cvt.rn.bf16.f32 %rs25, %f30;}

	// end inline asm
	ld.global.f32 	%f31, [%rd41+-16];
	// begin inline asm
	{  cvt.rn.bf16.f32 %rs26, %f31;}

	// end inline asm
	// begin inline asm
	{ mul.bf16 %rs27,%rs25,%rs26; }

	// end inline asm
	// begin inline asm
	{ cvt.f32.bf16 %f32, %rs27;}

	// end inline asm
	add.f32 	%f70, %f69, %f32;
	ld.global.f32 	%f33, [%rd16+-12];
	// begin inline asm
	{  cvt.rn.bf16.f32 %rs31, %f33;}

	// end inline asm
	ld.global.f32 	%f34, [%rd41+-12];
	// begin inline asm
	{  cvt.rn.bf16.f32 %rs32, %f34;}

	// end inline asm
	// begin inline asm
	{ mul.bf16 %rs33,%rs31,%rs32; }

	// end inline asm
	// begin inline asm
	{ cvt.f32.bf16 %f35, %rs33;}

	// end inline asm
	add.f32 	%f71, %f70, %f35;
	ld.global.f32 	%f36, [%rd16+-8];
	// begin inline asm
	{  cvt.rn.bf16.f32 %rs37, %f36;}

	// end inline asm
	ld.global.f32 	%f37, [%rd41+-8];
	// begin inline asm
	{  cvt.rn.bf16.f32 %rs38, %f37;}

	// end inline asm
	// begin inline asm
	{ mul.bf16 %rs39,%rs37,%rs38; }

	// end inline asm
	// begin inline asm
	{ cvt.f32.bf16 %f38, %rs39;}

	// end inline asm
	add.f32 	%f72, %f71, %f38;
	ld.global.f32 	%f39, [%rd16+-4];
	// begin inline asm
	{  cvt.rn.bf16.f32 %rs43, %f39;}

	// end inline asm
	ld.global.f32 	%f40, [%rd41+-4];
	// begin inline asm
	{  cvt.rn.bf16.f32 %rs44, %f40;}

	// end inline asm
	// begin inline asm
	{ mul.bf16 %rs45,%rs43,%rs44; }

	// end inline asm
	// begin inline asm
	{ cvt.f32.bf16 %f41, %rs45;}

	// end inline asm
	add.f32 	%f73, %f72, %f41;
	ld.global.f32 	%f42, [%rd16];
	// begin inline asm
	{  cvt.rn.bf16.f32 %rs49, %f42;}

	// end inline asm
	ld.global.f32 	%f43, [%rd41];
	// begin inline asm
	{  cvt.rn.bf16.f32 %rs50, %f43;}

	// end inline asm
	// begin inline asm
	{ mul.bf16 %rs51,%rs49,%rs50; }

	// end inline asm
	// begin inline asm
	{ cvt.f32.bf16 %f44, %rs51;}

	// end inline asm
	add.f32 	%f74, %f73, %f44;
	ld.global.f32 	%f45, [%rd16+4];
	// begin inline asm
	{  cvt.rn.bf16.f32 %rs55, %f45;}

	// end inline asm
	ld.global.f32 	%f46, [%rd41+4];
	// begin inline asm
	{  cvt.rn.bf16.f32 %rs56, %f46;}

	// end inline asm
	// begin inline asm
	{ mul.bf16 %rs57,%rs55,%rs56; }

	// end inline asm
	// begin inline asm
	{ cvt.f32.bf16 %f47, %rs57;}

	// end inline asm
	add.f32 	%f75, %f74, %f47;
	ld.global.f32 	%f48, [%rd16+8];
	// begin inline asm
	{  cvt.rn.bf16.f32 %rs61, %f48;}

	// end inline asm
	ld.global.f32 	%f49, [%rd41+8];
	// begin inline asm
	{  cvt.rn.bf16.f32 %rs62, %f49;}

	// end inline asm
	// begin inline asm
	{ mul.bf16 %rs63,%rs61,%rs62; }

	// end inline asm
	// begin inline asm
	{ cvt.f32.bf16 %f50, %rs63;}

	// end inline asm
	add.f32 	%f76, %f75, %f50;
	ld.global.f32 	%f51, [%rd16+12];
	// begin inline asm
	{  cvt.rn.bf16.f32 %rs67, %f51;}

	// end inline asm
	ld.global.f32 	%f52, [%rd41+12];
	// begin inline asm
	{  cvt.rn.bf16.f32 %rs68, %f52;}

	// end inline asm
	// begin inline asm
	{ mul.bf16 %rs69,%rs67,%rs68; }

	// end inline asm
	// begin inline asm
	{ cvt.f32.bf16 %f53, %rs69;}

	// end inline asm
	add.f32 	%f77, %f76, %f53;
	ld.global.f32 	%f54, [%rd16+16];
	// begin inline asm
	{  cvt.rn.bf16.f32 %rs73, %f54;}

	// end inline asm
	ld.global.f32 	%f55, [%rd41+16];
	// begin inline asm
	{  cvt.rn.bf16.f32 %rs74, %f55;}

	// end inline asm
	// begin inline asm
	{ mul.bf16 %rs75,%rs73,%rs74; }

	// end inline asm
	// begin inline asm
	{ cvt.f32.bf16 %f56, %rs75;}

	// end inline asm
	add.f32 	%f78, %f77, %f56;
	ld.global.f32 	%f57, [%rd16+20];
	// begin inline asm
	{  cvt.rn.bf16.f32 %rs79, %f57;}

	// end inline asm
	ld.global.f32 	%f58, [%rd41+20];
	// begin inline asm
	{  cvt.rn.bf16.f32 %rs80, %f58;}

	// end inline asm
	// begin inline asm
	{ mul.bf16 %rs81,%rs79,%rs80; }

	// end inline asm
	// begin inline asm
	{ cvt.f32.bf16 %f59, %rs81;}

	// end inline asm
	add.f32 	%f79, %f78, %f59;
	ld.global.f32 	%f60, [%rd16+24];
	// begin inline asm
	{  cvt.rn.bf16.f32 %rs85, %f60;}

	// end inline asm
	ld.global.f32 	%f61, [%rd41+24];
	// begin inline asm
	{  cvt.rn.bf16.f32 %rs86, %f61;}

	// end inline asm
	// begin inline asm
	{ mul.bf16 %rs87,%rs85,%rs86; }

	// end inline asm
	// begin inline asm
	{ cvt.f32.bf16 %f62, %rs87;}

	// end inline asm
	add.f32 	%f80, %f79, %f62;
	ld.global.f32 	%f63, [%rd16+28];
	// begin inline asm
	{  cvt.rn.bf16.f32 %rs91, %f63;}

	// end inline asm
	ld.global.f32 	%f64, [%rd41+28];
	// begin inline asm
	{  cvt.rn.bf16.f32 %rs92, %f64;}

	// end inline asm
	// begin inline asm
	{ mul.bf16 %rs93,%rs91,%rs92; }

	// end inline asm
	// begin inline asm
	{ cvt.f32.bf16 %f65, %rs93;}

	// end inline asm
	add.f32 	%f140, %f80, %f65;
	add.s32 	%r44, %r44, 16;
	add.s32 	%r43, %r43, 16;
	add.s64 	%rd41, %rd41, 64;
	setp.ne.s32 	%p6, %r44, 0;
	@%p6 bra 	$L__BB1_4;
$L__BB1_5:
	setp.eq.s32 	%p7, %r5, 0;
	@%p7 bra 	$L__BB1_14;
	and.b32  	%r13, %r25, 7;
	setp.lt.u32 	%p8, %r5, 8;
	@%p8 bra 	$L__BB1_8;
	add.s32 	%r37, %r46, %r3;
	mul.wide.s32 	%rd17, %r37, 4;
	add.s64 	%rd18, %rd2, %rd17;
	ld.global.f32 	%f82, [%rd18];
	// begin inline asm
	{  cvt.rn.bf16.f32 %rs97, %f82;}

	// end inline asm
	add.s32 	%r38, %r46, %r4;
	mul.wide.u32 	%rd19, %r38, 4;
	add.s64 	%rd20, %rd1, %rd19;
	ld.global.f32 	%f83, [%rd20];
	// begin inline asm
	{  cvt.rn.bf16.f32 %rs98, %f83;}

	// end inline asm
	// begin inline asm
	{ mul.bf16 %rs99,%rs97,%rs98; }

	// end inline asm
	// begin inline asm
	{ cvt.f32.bf16 %f84, %rs99;}

	// end inline asm
	add.f32 	%f106, %f140, %f84;
	ld.global.f32 	%f85, [%rd18+4];
	// begin inline asm
	{  cvt.rn.bf16.f32 %rs103, %f85;}

	// end inline asm
	cvt.u64.u32 	%rd21, %r4;
	cvt.u64.u32 	%rd22, %r46;
	add.s64 	%rd23, %rd22, %rd21;
	shl.b64 	%rd24, %rd23, 2;
	add.s64 	%rd25, %rd1, %rd24;
	ld.global.f32 	%f86, [%rd25+4];
	// begin inline asm
	{  cvt.rn.bf16.f32 %rs104, %f86;}

	// end inline asm
	// begin inline asm
	{ mul.bf16 %rs105,%rs103,%rs104; }

	// end inline asm
	// begin inline asm
	{ cvt.f32.bf16 %f87, %rs105;}

	// end inline asm
	add.f32 	%f107, %f106, %f87;
	ld.global.f32 	%f88, [%rd18+8];
	// begin inline asm
	{  cvt.rn.bf16.f32 %rs109, %f88;}

	// end inline asm
	ld.global.f32 	%f89, [%rd25+8];
	// begin inline asm
	{  cvt.rn.bf16.f32 %rs110, %f89;}

	// end inline asm
	// begin inline asm
	{ mul.bf16 %rs111,%rs109,%rs110; }

	// end inline asm
	// begin inline asm
	{ cvt.f32.bf16 %f90, %rs111;}

	// end inline asm
	add.f32 	%f108, %f107, %f90;
	ld.global.f32 	%f91, [%rd18+12];
	// begin inline asm
	{  cvt.rn.bf16.f32 %rs115, %f91;}

	// end inline asm
	ld.global.f32 	%f92, [%rd25+12];
	// begin inline asm
	{  cvt.rn.bf16.f32 %rs116, %f92;}

	// end inline asm
	// begin inline asm
	{ mul.bf16 %rs117,%rs115,%rs116; }

	// end inline asm
	// begin inline asm
	{ cvt.f32.bf16 %f93, %rs117;}

	// end inline asm
	add.f32 	%f109, %f108, %f93;
	ld.global.f32 	%f94, [%rd18+16];
	// begin inline asm
	{  cvt.rn.bf16.f32 %rs121, %f94;}

	// end inline asm
	ld.global.f32 	%f95, [%rd25+16];
	// begin inline asm
	{  cvt.rn.bf16.f32 %rs122, %f95;}

	// end inline asm
	// begin inline asm
	{ mul.bf16 %rs123,%rs121,%rs122; }

	// end inline asm
	// begin inline asm
	{ cvt.f32.bf16 %f96, %rs123;}

	// end inline asm
	add.f32 	%f110, %f109, %f96;
	ld.global.f32 	%f97, [%rd18+20];
	// begin inline asm
	{  cvt.rn.bf16.f32 %rs127, %f97;}

	// end inline asm
	ld.global.f32 	%f98, [%rd25+20];
	// begin inline asm
	{  cvt.rn.bf16.f32 %rs128, %f98;}

	// end inline asm
	// begin inline asm
	{ mul.bf16 %rs129,%rs127,%rs128; }

	// end inline asm
	// begin inline asm
	{ cvt.f32.bf16 %f99, %rs129;}

	// end inline asm
	add.f32 	%f111, %f110, %f99;
	ld.global.f32 	%f100, [%rd18+24];
	// begin inline asm
	{  cvt.rn.bf16.f32 %rs133, %f100;}

	// end inline asm
	ld.global.f32 	%f101, [%rd25+24];
	// begin inline asm
	{  cvt.rn.bf16.f32 %rs134, %f101;}

	// end inline asm
	// begin inline asm
	{ mul.bf16 %rs135,%rs133,%rs134; }

	// end inline asm
	// begin inline asm
	{ cvt.f32.bf16 %f102, %rs135;}

	// end inline asm
	add.f32 	%f112, %f111, %f102;
	ld.global.f32 	%f103, [%rd18+28];
	// begin inline asm
	{  cvt.rn.bf16.f32 %rs139, %f103;}

	// end inline asm
	ld.global.f32 	%f104, [%rd25+28];
	// begin inline asm
	{  cvt.rn.bf16.f32 %rs140, %f104;}

	// end inline asm
	// begin inline asm
	{ mul.bf16 %rs141,%rs139,%rs140; }

	// end inline asm
	// begin inline asm
	{ cvt.f32.bf16 %f105, %rs141;}

	// end inline asm
	add.f32 	%f140, %f112, %f105;
	add.s32 	%r46, %r46, 8;
$L__BB1_8:
	setp.eq.s32 	%p9, %r13, 0;
	@%p9 bra 	$L__BB1_14;
	and.b32  	%r16, %r25, 3;
	setp.lt.u32 	%p10, %r13, 4;
	@%p10 bra 	$L__BB1_11;
	add.s32 	%r39, %r46, %r3;
	mul.wide.s32 	%rd26, %r39, 4;
	add.s64 	%rd27, %rd2, %rd26;
	ld.global.f32 	%f114, [%rd27];
	// begin inline asm
	{  cvt.rn.bf16.f32 %rs145, %f114;}

	// end inline asm
	add.s32 	%r40, %r46, %r4;
	mul.wide.u32 	%rd28, %r40, 4;
	add.s64 	%rd29, %rd1, %rd28;
	ld.global.f32 	%f115, [%rd29];
	// begin inline asm
	{  cvt.rn.bf16.f32 %rs146, %f115;}

	// end inline asm
	// begin inline asm
	{ mul.bf16 %rs147,%rs145,%rs146; }

	// end inline asm
	// begin inline asm
	{ cvt.f32.bf16 %f116, %rs147;}

	// end inline asm
	add.f32 	%f126, %f140, %f116;
	ld.global.f32 	%f117, [%rd27+4];
	// begin inline asm
	{  cvt.rn.bf16.f32 %rs151, %f117;}

	// end inline asm
	cvt.u64.u32 	%rd30, %r4;
	cvt.u64.u32 	%rd31, %r46;
	add.s64 	%rd32, %rd31, %rd30;
	shl.b64 	%rd33, %rd32, 2;
	add.s64 	%rd34, %rd1, %rd33;
	ld.global.f32 	%f118, [%rd34+4];
	// begin inline asm
	{  cvt.rn.bf16.f32 %rs152, %f118;}

	// end inline asm
	// begin inline asm
	{ mul.bf16 %rs153,%rs151,%rs152; }

	// end inline asm
	// begin inline asm
	{ cvt.f32.bf16 %f119, %rs153;}

	// end inline asm
	add.f32 	%f127, %f126, %f119;
	ld.global.f32 	%f120, [%rd27+8];
	// begin inline asm
	{  cvt.rn.bf16.f32 %rs157, %f120;}

	// end inline asm
	ld.global.f32 	%f121, [%rd34+8];
	// begin inline asm
	{  cvt.rn.bf16.f32 %rs158, %f121;}

	// end inline asm
	// begin inline asm
	{ mul.bf16 %rs159,%rs157,%rs158; }

	// end inline asm
	// begin inline asm
	{ cvt.f32.bf16 %f122, %rs159;}

	// end inline asm
	add.f32 	%f128, %f127, %f122;
	ld.global.f32 	%f123, [%rd27+12];
	// begin inline asm
	{  cvt.rn.bf16.f32 %rs163, %f123;}

	// end inline asm
	ld.global.f32 	%f124, [%rd34+12];
	// begin inline asm
	{  cvt.rn.bf16.f32 %rs164, %f124;}

	// end inline asm
	// begin inline asm
	{ mul.bf16 %rs165,%rs163,%rs164; }

	// end inline asm
	// begin inline asm
	{ cvt.f32.bf16 %f125, %rs165;}

	// end inline asm
	add.f32 	%f140, %f128, %f125;
	add.s32 	%r46, %r46, 4;
$L__BB1_11:
	setp.eq.s32 	%p11, %r16, 0;
	@%p11 bra 	$L__BB1_14;
	add.s32 	%r41, %r46, %r4;
	mul.wide.u32 	%rd35, %r41, 4;
	add.s64 	%rd42, %rd1, %rd35;
	add.s32 	%r49, %r46, %r3;
	neg.s32 	%r48, %r16;
$L__BB1_13:
	.pragma "nounroll";
	mul.wide.s32 	%rd36, %r49, 4;
	add.s64 	%rd37, %rd2, %rd36;
	ld.global.f32 	%f129, [%rd37];
	// begin inline asm
	{  cvt.rn.bf16.f32 %rs169, %f129;}

	// end inline asm
	ld.global.f32 	%f130, [%rd42];
	// begin inline asm
	{  cvt.rn.bf16.f32 %rs170, %f130;}

	// end inline asm
	// begin inline asm
	{ mul.bf16 %rs171,%rs169,%rs170; }

	// end inline asm
	// begin inline asm
	{ cvt.f32.bf16 %f131, %rs171;}

	// end inline asm
	add.f32 	%f140, %f140, %f131;
	add.s64 	%rd42, %rd42, 4;
	add.s32 	%r49, %r49, 1;
	add.s32 	%r48, %r48, 1;
	setp.ne.s32 	%p12, %r48, 0;
	@%p12 bra 	$L__BB1_13;
$L__BB1_14:
	mad.lo.s32 	%r42, %r28, %r1, %r35;
	cvta.to.global.u64 	%rd38, %rd10;
	mul.wide.s32 	%rd39, %r42, 4;
	add.s64 	%rd40, %rd38, %rd39;
	st.global.f32 	[%rd40], %f140;
$L__BB1_15:
	ret;

}
	// .globl	_Z28gradient_penalty_kernel_bf16PKfS0_Pfiiif
.visible .entry _Z28gradient_penalty_kernel_bf16PKfS0_Pfiiif(
	.param .u64 .ptr .align 1 _Z28gradient_penalty_kernel_bf16PKfS0_Pfiiif_param_0,
	.param .u64 .ptr .align 1 _Z28gradient_penalty_kernel_bf16PKfS0_Pfiiif_param_1,
	.param .u64 .ptr .align 1 _Z28gradient_penalty_kernel_bf16PKfS0_Pfiiif_param_2,
	.param .u32 _Z28gradient_penalty_kernel_bf16PKfS0_Pfiiif_param_3,
	.param .u32 _Z28gradient_penalty_kernel_bf16PKfS0_Pfiiif_param_4,
	.param .u32 _Z28gradient_penalty_kernel_bf16PKfS0_Pfiiif_param_5,
	.param .f32 _Z28gradient_penalty_kernel_bf16PKfS0_Pfiiif_param_6
)
{
	.reg .pred 	%p<14>;
	.reg .b16 	%rs<187>;
	.reg .b32 	%r<42>;
	.reg .b32 	%f<160>;
	.reg .b64 	%rd<45>;

	ld.param.u64 	%rd10, [_Z28gradient_penalty_kernel_bf16PKfS0_Pfiiif_param_0];
	ld.param.u64 	%rd11, [_Z28gradient_penalty_kernel_bf16PKfS0_Pfiiif_param_1];
	ld.param.u64 	%rd9, [_Z28gradient_penalty_kernel_bf16PKfS0_Pfiiif_param_2];
	ld.param.u32 	%r22, [_Z28gradient_penalty_kernel_bf16PKfS0_Pfiiif_param_3];
	ld.param.u32 	%r20, [_Z28gradient_penalty_kernel_bf16PKfS0_Pfiiif_param_4];
	ld.param.u32 	%r21, [_Z28gradient_penalty_kernel_bf16PKfS0_Pfiiif_param_5];
	ld.param.f32 	%f18, [_Z28gradient_penalty_kernel_bf16PKfS0_Pfiiif_param_6];
	cvta.to.global.u64 	%rd1, %rd11;
	cvta.to.global.u64 	%rd2, %rd10;
	mov.u32 	%r23, %ctaid.x;
	mov.u32 	%r24, %ntid.x;
	mov.u32 	%r25, %tid.x;
	mad.lo.s32 	%r1, %r23, %r24, %r25;
	setp.ge.s32 	%p1, %r1, %r22;
	mov.f32 	%f159, 0f00000000;
	@%p1 bra 	$L__BB2_19;
	setp.lt.s32 	%p2, %r21, 1;
	@%p2 bra 	$L__BB2_18;
	setp.lt.s32 	%p3, %r20, 1;
	mul.lo.s32 	%r2, %r20, %r1;
	@%p3 bra 	$L__BB2_18;
	and.b32  	%r3, %r20, 15;
	and.b32  	%r4, %r20, 7;
	and.b32  	%r5, %r20, 2147483632;
	and.b32  	%r6, %r20, 3;
	neg.s32 	%r7, %r5;
	add.s64 	%rd3, %rd2, 32;
	mov.f32 	%f159, 0f00000000;
	mov.b32 	%r36, 0;
$L__BB2_4:
	setp.lt.u32 	%p4, %r20, 16;
	mul.lo.s32 	%r9, %r36, %r20;
	mov.f32 	%f158, 0f00000000;
	mov.b32 	%r40, 0;
	@%p4 bra 	$L__BB2_7;
	mul.wide.u32 	%rd12, %r9, 4;
	add.s64 	%rd13, %rd1, %rd12;
	add.s64 	%rd44, %rd13, 32;
	mov.f32 	%f158, 0f00000000;
	mov.u32 	%r37, %r2;
	mov.u32 	%r38, %r7;
$L__BB2_6:
	.pragma "nounroll";
	mul.wide.s32 	%rd14, %r37, 4;
	add.s64 	%rd15, %rd3, %rd14;
	ld.global.f32 	%f25, [%rd15+-32];
	// begin inline asm
	{  cvt.rn.bf16.f32 %rs1, %f25;}

	// end inline asm
	ld.global.f32 	%f26, [%rd44+-32];
	// begin inline asm
	{  cvt.rn.bf16.f32 %rs2, %f26;}

	// end inline asm
	// begin inline asm
	{ mul.bf16 %rs3,%rs1,%rs2; }

	// end inline asm
	// begin inline asm
	{ cvt.f32.bf16 %f27, %rs3;}

	// end inline asm
	add.f32 	%f73, %f158, %f27;
	ld.global.f32 	%f28, [%rd15+-28];
	// begin inline asm
	{  cvt.rn.bf16.f32 %rs7, %f28;}

	// end inline asm
	ld.global.f32 	%f29, [%rd44+-28];
	// begin inline asm
	{  cvt.rn.bf16.f32 %rs8, %f29;}

	// end inline asm
	// begin inline asm
	{ mul.bf16 %rs9,%rs7,%rs8; }

	// end inline asm
	// begin inline asm
	{ cvt.f32.bf16 %f30, %rs9;}

	// end inline asm
	add.f32 	%f74, %f73, %f30;
	ld.global.f32 	%f31, [%rd15+-24];
	// begin inline asm
	{  cvt.rn.bf16.f32 %rs13, %f31;}

	// end inline asm
	ld.global.f32 	%f32, [%rd44+-24];
	// begin inline asm
	{  cvt.rn.bf16.f32 %rs14, %f32;}

	// end inline asm
	// begin inline asm
	{ mul.bf16 %rs15,%rs13,%rs14; }

	// end inline asm
	// begin inline asm
	{ cvt.f32.bf16 %f33, %rs15;}

	// end inline asm
	add.f32 	%f75, %f74, %f33;
	ld.global.f32 	%f34, [%rd15+-20];
	// begin inline asm
	{  cvt.rn.bf16.f32 %rs19, %f34;}

	// end inline asm
	ld.global.f32 	%f35, [%rd44+-20];
	// begin inline asm
	{  cvt.rn.bf16.f32 %rs20, %f35;}

	// end inline asm
	// begin inline asm
	{ mul.bf16 %rs21,%rs19,%rs20; }

	// end inline asm
	// begin inline asm
	{ cvt.f32.bf16 %f36, %rs21;}

	// end inline asm
	add.f32 	%f76, %f75, %f36;
	ld.global.f32 	%f37, [%rd15+-16];
	// begin inline asm
	{  cvt.rn.bf16.f32 %rs25, %f37;}

	// end inline asm
	ld.global.f32 	%f38, [%rd44+-16];
	// begin inline asm
	{  cvt.rn.bf16.f32 %rs26, %f38;}

	// end inline asm
	// begin inline asm
	{ mul.bf16 %rs27,%rs25,%rs26; }

	// end inline asm
	// begin inline asm
	{ cvt.f32.bf16 %f39, %rs27;}

	// end inline asm
	add.f32 	%f77, %f76, %f39;
	ld.global.f32 	%f40, [%rd15+-12];
	// begin inline asm
	{  cvt.rn.bf16.f32 %rs31, %f40;}

	// end inline asm
	ld.global.f32 	%f41, [%rd44+-12];
	// begin inline asm
	{  cvt.rn.bf16.f32 %rs32, %f41;}

	// end inline asm
	// begin inline asm
	{ mul.bf16 %rs33,%rs31,%rs32; }

	// end inline asm
	// begin inline asm
	{ cvt.f32.bf16 %f42, %rs33;}

	// end inline asm
	add.f32 	%f78, %f77, %f42;
	ld.global.f32 	%f43, [%rd15+-8];
	// begin inline asm
	{  cvt.rn.bf16.f32 %rs37, %f43;}

	// end inline asm
	ld.global.f32 	%f44, [%rd44+-8];
	// begin inline asm
	{  cvt.rn.bf16.f32 %rs38, %f44;}

	// end inline asm
	// begin inline asm
	{ mul.bf16 %rs39,%rs37,%rs38; }

	// end inline asm
	// begin inline asm
	{ cvt.f32.bf16 %f45, %rs39;}

	// end inline asm
	add.f32 	%f79, %f78, %f45;
	ld.global.f32 	%f46, [%rd15+-4];
	// begin inline asm
	{  cvt.rn.bf16.f32 %rs43, %f46;}

	// end inline asm
	ld.global.f32 	%f47, [%rd44+-4];
	// begin inline asm
	{  cvt.rn.bf16.f32 %rs44, %f47;}

	// end inline asm
	// begin inline asm
	{ mul.bf16 %rs45,%rs43,%rs44; }

	// end inline asm
	// begin inline asm
	{ cvt.f32.bf16 %f48, %rs45;}

	// end inline asm
	add.f32 	%f80, %f79, %f48;
	ld.global.f32 	%f49, [%rd15];
	// begin inline asm
	{  cvt.rn.bf16.f32 %rs49, %f49;}

	// end inline asm
	ld.global.f32 	%f50, [%rd44];
	// begin inline asm
	{  cvt.rn.bf16.f32 %rs50, %f50;}

	// end inline asm
	// begin inline asm
	{ mul.bf16 %rs51,%rs49,%rs50; }

	// end inline asm
	// begin inline asm
	{ cvt.f32.bf16 %f51, %rs51;}

	// end inline asm
	add.f32 	%f81, %f80, %f51;
	ld.global.f32 	%f52, [%rd15+4];
	// begin inline asm
	{  cvt.rn.bf16.f32 %rs55, %f52;}

	// end inline asm
	ld.global.f32 	%f53, [%rd44+4];
	// begin inline asm
	{  cvt.rn.bf16.f32 %rs56, %f53;}

	// end inline asm
	// begin inline asm
	{ mul.bf16 %rs57,%rs55,%rs56; }

	// end inline asm
	// begin inline asm
	{ cvt.f32.bf16 %f54, %rs57;}

	// end inline asm
	add.f32 	%f82, %f81, %f54;
	ld.global.f32 	%f55, [%rd15+8];
	// begin inline asm
	{  cvt.rn.bf16.f32 %rs61, %f55;}

	// end inline asm
	ld.global.f32 	%f56, [%rd44+8];
	// begin inline asm
	{  cvt.rn.bf16.f32 %rs62, %f56;}

	// end inline asm
	// begin inline asm
	{ mul.bf16 %rs63,%rs61,%rs62; }

	// end inline asm
	// begin inline asm
	{ cvt.f32.bf16 %f57, %rs63;}

	// end inline asm
	add.f32 	%f83, %f82, %f57;
	ld.global.f32 	%f58, [%rd15+12];
	// begin inline asm
	{  cvt.rn.bf16.f32 %rs67, %f58;}

	// end inline asm
	ld.global.f32 	%f59, [%rd44+12];
	// begin inline asm
	{  cvt.rn.bf16.f32 %rs68, %f59;}

	// end inline asm
	// begin inline asm
	{ mul.bf16 %rs69,%rs67,%rs68; }

	// end inline asm
	// begin inline asm
	{ cvt.f32.bf16 %f60, %rs69;}

	// end inline asm
	add.f32 	%f84, %f83, %f60;
	ld.global.f32 	%f61, [%rd15+16];
	// begin inline asm
	{  cvt.rn.bf16.f32 %rs73, %f61;}

	// end inline asm
	ld.global.f32 	%f62, [%rd44+16];
	// begin inline asm
	{  cvt.rn.bf16.f32 %rs74, %f62;}

	// end inline asm
	// begin inline asm
	{ mul.bf16 %rs75,%rs73,%rs74; }

	// end inline asm
	// begin inline asm
	{ cvt.f32.bf16 %f63, %rs75;}

	// end inline asm
	add.f32 	%f85, %f84, %f63;
	ld.global.f32 	%f64, [%rd15+20];
	// begin inline asm
	{  cvt.rn.bf16.f32 %rs79, %f64;}

	// end inline asm
	ld.global.f32 	%f65, [%rd44+20];
	// begin inline asm
	{  cvt.rn.bf16.f32 %rs80, %f65;}

	// end inline asm
	// begin inline asm
	{ mul.bf16 %rs81,%rs79,%rs80; }

	// end inline asm
	// begin inline asm
	{ cvt.f32.bf16 %f66, %rs81;}

	// end inline asm
	add.f32 	%f86, %f85, %f66;
	ld.global.f32 	%f67, [%rd15+24];
	// begin inline asm
	{  cvt.rn.bf16.f32 %rs85, %f67;}

	// end inline asm
	ld.global.f32 	%f68, [%rd44+24];
	// begin inline asm
	{  cvt.rn.bf16.f32 %rs86, %f68;}

	// end inline asm
	// begin inline asm
	{ mul.bf16 %rs87,%rs85,%rs86; }

	// end inline asm
	// begin inline asm
	{ cvt.f32.bf16 %f69, %rs87;}

	// end inline asm
	add.f32 	%f87, %f86, %f69;
	ld.global.f32 	%f70, [%rd15+28];
	// begin inline asm
	{  cvt.rn.bf16.f32 %rs91, %f70;}

	// end inline asm
	ld.global.f32 	%f71, [%rd44+28];
	// begin inline asm
	{  cvt.rn.bf16.f32 %rs92, %f71;}

	// end inline asm
	// begin inline asm
	{ mul.bf16 %rs93,%rs91,%rs92; }

	// end inline asm
	// begin inline asm
	{ cvt.f32.bf16 %f72, %rs93;}

	// end inline asm
	add.f32 	%f158, %f87, %f72;
	add.s32 	%r38, %r38, 16;
	add.s32 	%r37, %r37, 16;
	add.s64 	%rd44, %rd44, 64;
	setp.ne.s32 	%p5, %r38, 0;
	mov.u32 	%r40, %r5;
	@%p5 bra 	$L__BB2_6;
$L__BB2_7:
	setp.eq.s32 	%p6, %r3, 0;
	@%p6 bra 	$L__BB2_17;
	add.s32 	%r28, %r3, -1;
	setp.lt.u32 	%p7, %r28, 7;
	@%p7 bra 	$L__BB2_10;
	add.s32 	%r29, %r40, %r2;
	mul.wide.s32 	%rd16, %r29, 4;
	add.s64 	%rd17, %rd2, %rd16;
	ld.global.f32 	%f89, [%rd17];
	// begin inline asm
	{  cvt.rn.bf16.f32 %rs97, %f89;}

	// end inline asm
	add.s32 	%r30, %r40, %r9;
	mul.wide.u32 	%rd18, %r30, 4;
	add.s64 	%rd19, %rd1, %rd18;
	ld.global.f32 	%f90, [%rd19];
	// begin inline asm
	{  cvt.rn.bf16.f32 %rs98, %f90;}

	// end inline asm
	// begin inline asm
	{ mul.bf16 %rs99,%rs97,%rs98; }

	// end inline asm
	// begin inline asm
	{ cvt.f32.bf16 %f91, %rs99;}

	// end inline asm
	add.f32 	%f113, %f158, %f91;
	ld.global.f32 	%f92, [%rd17+4];
	// begin inline asm
	{  cvt.rn.bf16.f32 %rs103, %f92;}

	// end inline asm
	cvt.u64.u32 	%rd20, %r9;
	cvt.u64.u32 	%rd21, %r40;
	add.s64 	%rd22, %rd21, %rd20;
	shl.b64 	%rd23, %rd22, 2;
	add.s64 	%rd24, %rd1, %rd23;
	ld.global.f32 	%f93, [%rd24+4];
	// begin inline asm
	{  cvt.rn.bf16.f32 %rs104, %f93;}

	// end inline asm
	// begin inline asm
	{ mul.bf16 %rs105,%rs103,%rs104; }

	// end inline asm
	// begin inline asm
	{ cvt.f32.bf16 %f94, %rs105;}

	// end inline asm
	add.f32 	%f114, %f113, %f94;
	ld.global.f32 	%f95, [%rd17+8];
	// begin inline asm
	{  cvt.rn.bf16.f32 %rs109, %f95;}

	// end inline asm
	ld.global.f32 	%f96, [%rd24+8];
	// begin inline asm
	{  cvt.rn.bf16.f32 %rs110, %f96;}

	// end inline asm
	// begin inline asm
	{ mul.bf16 %rs111,%rs109,%rs110; }

	// end inline asm
	// begin inline asm
	{ cvt.f32.bf16 %f97, %rs111;}

	// end inline asm
	add.f32 	%f115, %f114, %f97;
	ld.global.f32 	%f98, [%rd17+12];
	// begin inline asm
	{  cvt.rn.bf16.f32 %rs115, %f98;}

	// end inline asm
	ld.global.f32 	%f99, [%rd24+12];
	// begin inline asm
	{  cvt.rn.bf16.f32 %rs116, %f99;}

	// end inline asm
	// begin inline asm
	{ mul.bf16 %rs117,%rs115,%rs116; }

	// end inline asm
	// begin inline asm
	{ cvt.f32.bf16 %f100, %rs117;}

	// end inline asm
	add.f32 	%f116, %f115, %f100;
	ld.global.f32 	%f101, [%rd17+16];
	// begin inline asm
	{  cvt.rn.bf16.f32 %rs121, %f101;}

	// end inline asm
	ld.global.f32 	%f102, [%rd24+16];
	// begin inline asm
	{  cvt.rn.bf16.f32 %rs122, %f102;}

	// end inline asm
	// begin inline asm
	{ mul.bf16 %rs123,%rs121,%rs122; }

	// end inline asm
	// begin inline asm
	{ cvt.f32.bf16 %f103, %rs123;}

	// end inline asm
	add.f32 	%f117, %f116, %f103;
	ld.global.f32 	%f104, [%rd17+20];
	// begin inline asm
	{  cvt.rn.bf16.f32 %rs127, %f104;}

	// end inline asm
	ld.global.f32 	%f105, [%rd24+20];
	// begin inline asm
	{  cvt.rn.bf16.f32 %rs128, %f105;}

	// end inline asm
	// begin inline asm
	{ mul.bf16 %rs129,%rs127,%rs128; }

	// end inline asm
	// begin inline asm
	{ cvt.f32.bf16 %f106, %rs129;}

	// end inline asm
	add.f32 	%f118, %f117, %f106;
	ld.global.f32 	%f107, [%rd17+24];
	// begin inline asm
	{  cvt.rn.bf16.f32 %rs133, %f107;}

	// end inline asm
	ld.global.f32 	%f108, [%rd24+24];
	// begin inline asm
	{  cvt.rn.bf16.f32 %rs134, %f108;}

	// end inline asm
	// begin inline asm
	{ mul.bf16 %rs135,%rs133,%rs134; }

	// end inline asm
	// begin inline asm
	{ cvt.f32.bf16 %f109, %rs135;}

	// end inline asm
	add.f32 	%f119, %f118, %f109;
	ld.global.f32 	%f110, [%rd17+28];
	// begin inline asm
	{  cvt.rn.bf16.f32 %rs139, %f110;}

	// end inline asm
	ld.global.f32 	%f111, [%rd24+28];
	// begin inline asm
	{  cvt.rn.bf16.f32 %rs140, %f111;}

	// end inline asm
	// begin inline asm
	{ mul.bf16 %rs141,%rs139,%rs140; }

	// end inline asm
	// begin inline asm
	{ cvt.f32.bf16 %f112, %rs141;}

	// end inline asm
	add.f32 	%f158, %f119, %f112;
	add.s32 	%r40, %r40, 8;
$L__BB2_10:
	setp.eq.s32 	%p8, %r4, 0;
	@%p8 bra 	$L__BB2_17;
	add.s32 	%r31, %r4, -1;
	setp.lt.u32 	%p9, %r31, 3;
	@%p9 bra 	$L__BB2_13;
	add.s32 	%r32, %r40, %r2;
	mul.wide.s32 	%rd25, %r32, 4;
	add.s64 	%rd26, %rd2, %rd25;
	ld.global.f32 	%f121, [%rd26];
	// begin inline asm
	{  cvt.rn.bf16.f32 %rs145, %f121;}

	// end inline asm
	add.s32 	%r33, %r40, %r9;
	mul.wide.u32 	%rd27, %r33, 4;
	add.s64 	%rd28, %rd1, %rd27;
	ld.global.f32 	%f122, [%rd28];
	// begin inline asm
	{  cvt.rn.bf16.f32 %rs146, %f122;}

	// end inline asm
	// begin inline asm
	{ mul.bf16 %rs147,%rs145,%rs146; }

	// end inline asm
	// begin inline asm
	{ cvt.f32.bf16 %f123, %rs147;}

	// end inline asm
	add.f32 	%f133, %f158, %f123;
	ld.global.f32 	%f124, [%rd26+4];
	// begin inline asm
	{  cvt.rn.bf16.f32 %rs151, %f124;}

	// end inline asm
	cvt.u64.u32 	%rd29, %r9;
	cvt.u64.u32 	%rd30, %r40;
	add.s64 	%rd31, %rd30, %rd29;
	shl.b64 	%rd32, %rd31, 2;
	add.s64 	%rd33, %rd1, %rd32;
	ld.global.f32 	%f125, [%rd33+4];
	// begin inline asm
	{  cvt.rn.bf16.f32 %rs152, %f125;}

	// end inline asm
	// begin inline asm
	{ mul.bf16 %rs153,%rs151,%rs152; }

	// end inline asm
	// begin inline asm
	{ cvt.f32.bf16 %f126, %rs153;}

	// end inline asm
	add.f32 	%f134, %f133, %f126;
	ld.global.f32 	%f127, [%rd26+8];
	// begin inline asm
	{  cvt.rn.bf16.f32 %rs157, %f127;}

	// end inline asm
	ld.global.f32 	%f128, [%rd33+8];
	// begin inline asm
	{  cvt.rn.bf16.f32 %rs158, %f128;}

	// end inline asm
	// begin inline asm
	{ mul.bf16 %rs159,%rs157,%rs158; }

	// end inline asm
	// begin inline asm
	{ cvt.f32.bf16 %f129, %rs159;}

	// end inline asm
	add.f32 	%f135, %f134, %f129;
	ld.global.f32 	%f130, [%rd26+12];
	// begin inline asm
	{  cvt.rn.bf16.f32 %rs163, %f130;}

	// end inline asm
	ld.global.f32 	%f131, [%rd33+12];
	// begin inline asm
	{  cvt.rn.bf16.f32 %rs164, %f131;}

	// end inline asm
	// begin inline asm
	{ mul.bf16 %rs165,%rs163,%rs164; }

	// end inline asm
	// begin inline asm
	{ cvt.f32.bf16 %f132, %rs165;}

	// end inline asm
	add.f32 	%f158, %f135, %f132;
	add.s32 	%r40, %r40, 4;
$L__BB2_13:
	setp.eq.s32 	%p10, %r6, 0;
	@%p10 bra 	$L__BB2_17;
	setp.eq.s32 	%p11, %r6, 1;
	add.s32 	%r34, %r40, %r2;
	mul.wide.s32 	%rd34, %r34, 4;
	add.s64 	%rd7, %rd2, %rd34;
	ld.global.f32 	%f136, [%rd7];
	// begin inline asm
	{  cvt.rn.bf16.f32 %rs169, %f136;}

	// end inline asm
	add.s32 	%r35, %r40, %r9;
	mul.wide.u32 	%rd35, %r35, 4;
	add.s64 	%rd36, %rd1, %rd35;
	ld.global.f32 	%f137, [%rd36];
	// begin inline asm
	{  cvt.rn.bf16.f32 %rs170, %f137;}

	// end inline asm
	// begin inline asm
	{ mul.bf16 %rs171,%rs169,%rs170; }

	// end inline asm
	// begin inline asm
	{ cvt.f32.bf16 %f138, %rs171;}

	// end inline asm
	add.f32 	%f158, %f158, %f138;
	@%p11 bra 	$L__BB2_17;
	setp.eq.s32 	%p12, %r6, 2;
	ld.global.f32 	%f139, [%rd7+4];
	// begin inline asm
	{  cvt.rn.bf16.f32 %rs175, %f139;}

	// end inline asm
	cvt.u64.u32 	%rd37, %r9;
	cvt.u64.u32 	%rd38, %r40;
	add.s64 	%rd39, %rd38, %rd37;
	shl.b64 	%rd40, %rd39, 2;
	add.s64 	%rd8, %rd1, %rd40;
	ld.global.f32 	%f140, [%rd8+4];
	// begin inline asm
	{  cvt.rn.bf16.f32 %rs176, %f140;}

	// end inline asm
	// begin inline asm
	{ mul.bf16 %rs177,%rs175,%rs176; }

	// end inline asm
	// begin inline asm
	{ cvt.f32.bf16 %f141, %rs177;}

	// end inline asm
	add.f32 	%f158, %f158, %f141;
	@%p12 bra 	$L__BB2_17;
	ld.global.f32 	%f142, [%rd7+8];
	// begin inline asm
	{  cvt.rn.bf16.f32 %rs181, %f142;}

	// end inline asm
	ld.global.f32 	%f143, [%rd8+8];
	// begin inline asm
	{  cvt.rn.bf16.f32 %rs182, %f143;}

	// end inline asm
	// begin inline asm
	{ mul.bf16 %rs183,%rs181,%rs182; }

	// end inline asm
	// begin inline asm
	{ cvt.f32.bf16 %f144, %rs183;}

	// end inline asm
	add.f32 	%f158, %f158, %f144;
$L__BB2_17:
	fma.rn.f32 	%f159, %f158, %f158, %f159;
	add.s32 	%r36, %r36, 1;
	setp.ne.s32 	%p13, %r36, %r21;
	@%p13 bra 	$L__BB2_4;
$L__BB2_18:
	sqrt.rn.f32 	%f145, %f159;
	add.f32 	%f146, %f145, 0fBF800000;
	mul.f32 	%f147, %f18, %f146;
	mul.f32 	%f148, %f146, %f147;
	cvta.to.global.u64 	%rd41, %rd9;
	mul.wide.s32 	%rd42, %r1, 4;
	add.s64 	%rd43, %rd41, %rd42;
	st.global.f32 	[%rd43], %f148;
$L__BB2_19:
	ret;

}


// ===== COMPILED SASS (sm_100) =====

	.target	sm_100

	.elftype	@"ET_EXEC"


//--------------------- .note.nv.tkinfo           --------------------------
	.section	.note.nv.tkinfo,"",@"SHT_NOTE"
	.sectionflags	@"SHF_NOTE_NV_TKINFO"
	.tkinfo
        /*0018*/ 	.word	0x00000002
        /*0030*/ 	.string	""
        /*0030*/ 	.string	"ptxas"
        /*0030*/ 	.string	"Cuda compilation tools, release 13.0, V13.0.88"
        /*0030*/ 	.string	"Build cuda_13.0.r13.0/compiler.36424714_0"
        /*0030*/ 	.string	"-arch sm_100 -m 64 "



//--------------------- .note.nv.cuinfo           --------------------------
	.section	.note.nv.cuinfo,"",@"SHT_NOTE"
	.sectionflags	@"SHF_NOTE_NV_CUINFO"
        /*0018*/ 	.short	0x0002
        /*001a*/ 	.short	0x0064
        /*001c*/ 	.short	0x0082
	.zero		2


//--------------------- .nv.info                  --------------------------
	.section	.nv.info,"",@"SHT_CUDA_INFO"
	.align	4


	//----- nvinfo : EIATTR_REGCOUNT
	.align		4
        /*0000*/ 	.byte	0x04, 0x2f
        /*0002*/ 	.short	(.L_1 - .L_0)
	.align		4
.L_0:
        /*0004*/ 	.word	index@(_Z31adaptive_avg_pool1d_kernel_bf16PKfPfiiii)
        /*0008*/ 	.word	0x0000001a


	//----- nvinfo : EIATTR_FRAME_SIZE
	.align		4
.L_1:
        /*000c*/ 	.byte	0x04, 0x11
        /*000e*/ 	.short	(.L_3 - .L_2)
	.align		4
.L_2:
        /*0010*/ 	.word	index@($__internal_1_$__cuda_sm3x_div_rn_noftz_f32_slowpath)
        /*0014*/ 	.word	0x00000000


	//----- nvinfo : EIATTR_FRAME_SIZE
	.align		4
.L_3:
        /*0018*/ 	.byte	0x04, 0x11
        /*001a*/ 	.short	(.L_5 - .L_4)
	.align		4
.L_4:
        /*001c*/ 	.word	index@(_Z31adaptive_avg_pool1d_kernel_bf16PKfPfiiii)
        /*0020*/ 	.word	0x00000000


	//----- nvinfo : EIATTR_REGCOUNT
	.align		4
.L_5:
        /*0024*/ 	.byte	0x04, 0x2f
        /*0026*/ 	.short	(.L_7 - .L_6)
	.align		4
.L_6:
        /*0028*/ 	.word	index@(_Z18matmul_kernel_bf16PKfS0_Pfiii)
        /*002c*/ 	.word	0x00000020


	//----- nvinfo : EIATTR_FRAME_SIZE
	.align		4
.L_7:
        /*0030*/ 	.byte	0x04, 0x11
        /*0032*/ 	.short	(.L_9 - .L_8)
	.align		4
.L_8:
        /*0034*/ 	.word	index@(_Z18matmul_kernel_bf16PKfS0_Pfiii)
        /*0038*/ 	.word	0x00000000


	//----- nvinfo : EIATTR_REGCOUNT
	.align		4
.L_9:
        /*003c*/ 	.byte	0x04, 0x2f
        /*003e*/ 	.short	(.L_11 - .L_10)
	.align		4
.L_10:
        /*0040*/ 	.word	index@(_Z28gradient_penalty_kernel_bf16PKfS0_Pfiiif)
        /*0044*/ 	.word	0x0000001f


	//----- nvinfo : EIATTR_FRAME_SIZE
	.align		4
.L_11:
        /*0048*/ 	.byte	0x04, 0x11
        /*004a*/ 	.short	(.L_13 - .L_12)
	.align		4
.L_12:
        /*004c*/ 	.word	index@($__internal_0_$__cuda_sm20_sqrt_rn_f32_slowpath)
        /*0050*/ 	.word	0x00000000


	//----- nvinfo : EIATTR_FRAME_SIZE
	.align		4
.L_13:
        /*0054*/ 	.byte	0x04, 0x11
        /*0056*/ 	.short	(.L_15 - .L_14)
	.align		4
.L_14:
        /*0058*/ 	.word	index@(_Z28gradient_penalty_kernel_bf16PKfS0_Pfiiif)
        /*005c*/ 	.word	0x00000000


	//----- nvinfo : EIATTR_MIN_STACK_SIZE
	.align		4
.L_15:
        /*0060*/ 	.byte	0x04, 0x12
        /*0062*/ 	.short	(.L_17 - .L_16)
	.align		4
.L_16:
        /*0064*/ 	.word	index@(_Z28gradient_penalty_kernel_bf16PKfS0_Pfiiif)
        /*0068*/ 	.word	0x00000000


	//----- nvinfo : EIATTR_MIN_STACK_SIZE
	.align		4
.L_17:
        /*006c*/ 	.byte	0x04, 0x12
        /*006e*/ 	.short	(.L_19 - .L_18)
	.align		4
.L_18:
        /*0070*/ 	.word	index@(_Z18matmul_kernel_bf16PKfS0_Pfiii)
        /*0074*/ 	.word	0x00000000


	//----- nvinfo : EIATTR_MIN_STACK_SIZE
	.align		4
.L_19:
        /*0078*/ 	.byte	0x04, 0x12
        /*007a*/ 	.short	(.L_21 - .L_20)
	.align		4
.L_20:
        /*007c*/ 	.word	index@(_Z31adaptive_avg_pool1d_kernel_bf16PKfPfiiii)
        /*0080*/ 	.word	0x00000000
.L_21:


//--------------------- .nv.compat                --------------------------
	.section	.nv.compat,"",@"SHT_CUDA_COMPAT_INFO"
	.align	4
        /*0000*/ 	.byte	0x02, 0x09, 0x00, 0x00, 0x02, 0x02, 0x01, 0x00, 0x02, 0x05, 0x05, 0x00, 0x03, 0x07, 0x01, 0x01
        /*0010*/ 	.byte	0x02, 0x03, 0x00, 0x00, 0x02, 0x06, 0x01, 0x00, 0x04, 0x0b, 0x08, 0x00, 0x01, 0x00, 0x00, 0x00
        /*0020*/ 	.byte	0x00, 0x00, 0x00, 0x00


//--------------------- .nv.info._Z28gradient_penalty_kernel_bf16PKfS0_Pfiiif --------------------------
	.section	.nv.info._Z28gradient_penalty_kernel_bf16PKfS0_Pfiiif,"",@"SHT_CUDA_INFO"
	.sectionflags	@""
	.align	4


	//----- nvinfo : EIATTR_CUDA_API_VERSION
	.align		4
        /*0000*/ 	.byte	0x04, 0x37
        /*0002*/ 	.short	(.L_23 - .L_22)
.L_22:
        /*0004*/ 	.word	0x00000082


	//----- nvinfo : EIATTR_KPARAM_INFO
	.align		4
.L_23:
        /*0008*/ 	.byte	0x04, 0x17
        /*000a*/ 	.short	(.L_25 - .L_24)
.L_24:
        /*000c*/ 	.word	0x00000000
        /*0010*/ 	.short	0x0006
        /*0012*/ 	.short	0x0024
        /*0014*/ 	.byte	0x00, 0xf0, 0x11, 0x00


	//----- nvinfo : EIATTR_KPARAM_INFO
	.align		4
.L_25:
        /*0018*/ 	.byte	0x04, 0x17
        /*001a*/ 	.short	(.L_27 - .L_26)
.L_26:
        /*001c*/ 	.word	0x00000000
        /*0020*/ 	.short	0x0005
        /*0022*/ 	.short	0x0020
        /*0024*/ 	.byte	0x00, 0xf0, 0x11, 0x00


	//----- nvinfo : EIATTR_KPARAM_INFO
	.align		4
.L_27:
        /*0028*/ 	.byte	0x04, 0x17
        /*002a*/ 	.short	(.L_29 - .L_28)
.L_28:
        /*002c*/ 	.word	0x00000000
        /*0030*/ 	.short	0x0004
        /*0032*/ 	.short	0x001c
        /*0034*/ 	.byte	0x00, 0xf0, 0x11, 0x00


	//----- nvinfo : EIATTR_KPARAM_INFO
	.align		4
.L_29:
        /*0038*/ 	.byte	0x04, 0x17
        /*003a*/ 	.short	(.L_31 - .L_30)
.L_30:
        /*003c*/ 	.word	0x00000000
        /*0040*/ 	.short	0x0003
        /*0042*/ 	.short	0x0018
        /*0044*/ 	.byte	0x00, 0xf0, 0x11, 0x00


	//----- nvinfo : EIATTR_KPARAM_INFO
	.align		4
.L_31:
        /*0048*/ 	.byte	0x04, 0x17
        /*004a*/ 	.short	(.L_33 - .L_32)
.L_32:
        /*004c*/ 	.word	0x00000000
        /*0050*/ 	.short	0x0002
        /*0052*/ 	.short	0x0010
        /*0054*/ 	.byte	0x00, 0xf5, 0x21, 0x00


	//----- nvinfo : EIATTR_KPARAM_INFO
	.align		4
.L_33:
        /*0058*/ 	.byte	0x04, 0x17
        /*005a*/ 	.short	(.L_35 - .L_34)
.L_34:
        /*005c*/ 	.word	0x00000000
        /*0060*/ 	.short	0x0001
        /*0062*/ 	.short	0x0008
        /*0064*/ 	.byte	0x00, 0xf5, 0x21, 0x00


	//----- nvinfo : EIATTR_KPARAM_INFO
	.align		4
.L_35:
        /*0068*/ 	.byte	0x04, 0x17
        /*006a*/ 	.short	(.L_37 - .L_36)
.L_36:
        /*006c*/ 	.word	0x00000000
        /*0070*/ 	.short	0x0000
        /*0072*/ 	.short	0x0000
        /*0074*/ 	.byte	0x00, 0xf5, 0x21, 0x00


	//----- nvinfo : EIATTR_SPARSE_MMA_MASK
	.align		4
.L_37:
        /*0078*/ 	.byte	0x03, 0x50
        /*007a*/ 	.short	0x0000


	//----- nvinfo : EIATTR_MAXREG_COUNT
	.align		4
        /*007c*/ 	.byte	0x03, 0x1b
        /*007e*/ 	.short	0x00ff


	//----- nvinfo : EIATTR_MERCURY_ISA_VERSION
	.align		4
        /*0080*/ 	.byte	0x03, 0x5f
        /*0082*/ 	.short	0x0101


	//----- nvinfo : EIATTR_VRC_CTA_INIT_COUNT
	.align		4
        /*0084*/ 	.byte	0x02, 0x4a
	.zero		1
	.zero		1


	//----- nvinfo : EIATTR_EXIT_INSTR_OFFSETS
	.align		4
        /*0088*/ 	.byte	0x04, 0x1c
        /*008a*/ 	.short	(.L_39 - .L_38)


	//   ....[0]....
.L_38:
        /*008c*/ 	.word	0x00000070


	//   ....[1]....
        /*0090*/ 	.word	0x00001460


	//----- nvinfo : EIATTR_CRS_STACK_SIZE
	.align		4
.L_39:
        /*0094*/ 	.byte	0x04, 0x1e
        /*0096*/ 	.short	(.L_41 - .L_40)
.L_40:
        /*0098*/ 	.word	0x00000000


	//----- nvinfo : EIATTR_CBANK_PARAM_SIZE
	.align		4
.L_41:
        /*009c*/ 	.byte	0x03, 0x19
        /*009e*/ 	.short	0x0028


	//----- nvinfo : EIATTR_PARAM_CBANK
	.align		4
        /*00a0*/ 	.byte	0x04, 0x0a
        /*00a2*/ 	.short	(.L_43 - .L_42)
	.align		4
.L_42:
        /*00a4*/ 	.word	index@(.nv.constant0._Z28gradient_penalty_kernel_bf16PKfS0_Pfiiif)
        /*00a8*/ 	.short	0x0380
        /*00aa*/ 	.short	0x0028


	//----- nvinfo : EIATTR_SW_WAR
	.align		4
.L_43:
        /*00ac*/ 	.byte	0x04, 0x36
        /*00ae*/ 	.short	(.L_45 - .L_44)
.L_44:
        /*00b0*/ 	.word	0x00000008
.L_45:


//--------------------- .nv.info._Z18matmul_kernel_bf16PKfS0_Pfiii --------------------------
	.section	.nv.info._Z18matmul_kernel_bf16PKfS0_Pfiii,"",@"SHT_CUDA_INFO"
	.sectionflags	@""
	.align	4


	//----- nvinfo : EIATTR_CUDA_API_VERSION
	.align		4
        /*0000*/ 	.byte	0x04, 0x37
        /*0002*/ 	.short	(.L_47 - .L_46)
.L_46:
        /*0004*/ 	.word	0x00000082


	//----- nvinfo : EIATTR_KPARAM_INFO
	.align		4
.L_47:
        /*0008*/ 	.byte	0x04, 0x17
        /*000a*/ 	.short	(.L_49 - .L_48)
.L_48:
        /*000c*/ 	.word	0x00000000
        /*0010*/ 	.short	0x0005
        /*0012*/ 	.short	0x0020
        /*0014*/ 	.byte	0x00, 0xf0, 0x11, 0x00


	//----- nvinfo : EIATTR_KPARAM_INFO
	.align		4
.L_49:
        /*0018*/ 	.byte	0x04, 0x17
        /*001a*/ 	.short	(.L_51 - .L_50)
.L_50:
        /*001c*/ 	.word	0x00000000
        /*0020*/ 	.short	0x0004
        /*0022*/ 	.short	0x001c
        /*0024*/ 	.byte	0x00, 0xf0, 0x11, 0x00


	//----- nvinfo : EIATTR_KPARAM_INFO
	.align		4
.L_51:
        /*0028*/ 	.byte	0x04, 0x17
        /*002a*/ 	.short	(.L_53 - .L_52)
.L_52:
        /*002c*/ 	.word	0x00000000
        /*0030*/ 	.short	0x0003
        /*0032*/ 	.short	0x0018
        /*0034*/ 	.byte	0x00, 0xf0, 0x11, 0x00


	//----- nvinfo : EIATTR_KPARAM_INFO
	.align		4
.L_53:
        /*0038*/ 	.byte	0x04, 0x17
        /*003a*/ 	.short	(.L_55 - .L_54)
.L_54:
        /*003c*/ 	.word	0x00000000
        /*0040*/ 	.short	0x0002
        /*0042*/ 	.short	0x0010
        /*0044*/ 	.byte	0x00, 0xf5, 0x21, 0x00


	//----- nvinfo : EIATTR_KPARAM_INFO
	.align		4
.L_55:
        /*0048*/ 	.byte	0x04, 0x17
        /*004a*/ 	.short	(.L_57 - .L_56)
.L_56:
        /*004c*/ 	.word	0x00000000
        /*0050*/ 	.short	0x0001
        /*0052*/ 	.short	0x0008
        /*0054*/ 	.byte	0x00, 0xf5, 0x21, 0x00


	//----- nvinfo : EIATTR_KPARAM_INFO
	.align		4
.L_57:
        /*0058*/ 	.byte	0x04, 0x17
        /*005a*/ 	.short	(.L_59 - .L_58)
.L_58:
        /*005c*/ 	.word	0x00000000
        /*0060*/ 	.short	0x0000
        /*0062*/ 	.short	0x0000
        /*0064*/ 	.byte	0x00, 0xf5, 0x21, 0x00


	//----- nvinfo : EIATTR_SPARSE_MMA_MASK
	.align		4
.L_59:
        /*0068*/ 	.byte	0x03, 0x50
        /*006a*/ 	.short	0x0000


	//----- nvinfo : EIATTR_MAXREG_COUNT
	.align		4
        /*006c*/ 	.byte	0x03, 0x1b
        /*006e*/ 	.short	0x00ff


	//----- nvinfo : EIATTR_MERCURY_ISA_VERSION
	.align		4
        /*0070*/ 	.byte	0x03, 0x5f
        /*0072*/ 	.short	0x0101


	//----- nvinfo : EIATTR_VRC_CTA_INIT_COUNT
	.align		4
        /*0074*/ 	.byte	0x02, 0x4a
	.zero		1
	.zero		1


	//----- nvinfo : EIATTR_EXIT_INSTR_OFFSETS
	.align		4
        /*0078*/ 	.byte	0x04, 0x1c
        /*007a*/ 	.short	(.L_61 - .L_60)


	//   ....[0]....
.L_60:
        /*007c*/ 	.word	0x000000d0


	//   ....[1]....
        /*0080*/ 	.word	0x00001270


	//----- nvinfo : EIATTR_CBANK_PARAM_SIZE
	.align		4
.L_61:
        /*0084*/ 	.byte	0x03, 0x19
        /*0086*/ 	.short	0x0024


	//----- nvinfo : EIATTR_PARAM_CBANK
	.align		4
        /*0088*/ 	.byte	0x04, 0x0a
        /*008a*/ 	.short	(.L_63 - .L_62)
	.align		4
.L_62:
        /*008c*/ 	.word	index@(.nv.constant0._Z18matmul_kernel_bf16PKfS0_Pfiii)
        /*0090*/ 	.short	0x0380
        /*0092*/ 	.short	0x0024


	//----- nvinfo : EIATTR_SW_WAR
	.align		4
.L_63:
        /*0094*/ 	.byte	0x04, 0x36
        /*0096*/ 	.short	(.L_65 - .L_64)
.L_64:
        /*0098*/ 	.word	0x00000008
.L_65:


//--------------------- .nv.info._Z31adaptive_avg_pool1d_kernel_bf16PKfPfiiii --------------------------
	.section	.nv.info._Z31adaptive_avg_pool1d_kernel_bf16PKfPfiiii,"",@"SHT_CUDA_INFO"
	.sectionflags	@""
	.align	4


	//----- nvinfo : EIATTR_CUDA_API_VERSION
	.align		4
        /*0000*/ 	.byte	0x04, 0x37
        /*0002*/ 	.short	(.L_67 - .L_66)
.L_66:
        /*0004*/ 	.word	0x00000082


	//----- nvinfo : EIATTR_KPARAM_INFO
	.align		4
.L_67:
        /*0008*/ 	.byte	0x04, 0x17
        /*000a*/ 	.short	(.L_69 - .L_68)
.L_68:
        /*000c*/ 	.word	0x00000000
        /*0010*/ 	.short	0x0005
        /*0012*/ 	.short	0x001c
        /*0014*/ 	.byte	0x00, 0xf0, 0x11, 0x00


	//----- nvinfo : EIATTR_KPARAM_INFO
	.align		4
.L_69:
        /*0018*/ 	.byte	0x04, 0x17
        /*001a*/ 	.short	(.L_71 - .L_70)
.L_70:
        /*001c*/ 	.word	0x00000000
        /*0020*/ 	.short	0x0004
        /*0022*/ 	.short	0x0018
        /*0024*/ 	.byte	0x00, 0xf0, 0x11, 0x00


	//----- nvinfo : EIATTR_KPARAM_INFO
	.align		4
.L_71:
        /*0028*/ 	.byte	0x04, 0x17
        /*002a*/ 	.short	(.L_73 - .L_72)
.L_72:
        /*002c*/ 	.word	0x00000000
        /*0030*/ 	.short	0x0003
        /*0032*/ 	.short	0x0014
        /*0034*/ 	.byte	0x00, 0xf0, 0x11, 0x00


	//----- nvinfo : EIATTR_KPARAM_INFO
	.align		4
.L_73:
        /*0038*/ 	.byte	0x04, 0x17
        /*003a*/ 	.short	(.L_75 - .L_74)
.L_74:
        /*003c*/ 	.word	0x00000000
        /*0040*/ 	.short	0x0002
        /*0042*/ 	.short	0x0010
        /*0044*/ 	.byte	0x00, 0xf0, 0x11, 0x00


	//----- nvinfo : EIATTR_KPARAM_INFO
	.align		4
.L_75:
        /*0048*/ 	.byte	0x04, 0x17
        /*004a*/ 	.short	(.L_77 - .L_76)
.L_76:
        /*004c*/ 	.word	0x00000000
        /*0050*/ 	.short	0x0001
        /*0052*/ 	.short	0x0008
        /*0054*/ 	.byte	0x00, 0xf5, 0x21, 0x00


	//----- nvinfo : EIATTR_KPARAM_INFO
	.align		4
.L_77:
        /*0058*/ 	.byte	0x04, 0x17
        /*005a*/ 	.short	(.L_79 - .L_78)
.L_78:
        /*005c*/ 	.word	0x00000000
        /*0060*/ 	.short	0x0000
        /*0062*/ 	.short	0x0000
        /*0064*/ 	.byte	0x00, 0xf5, 0x21, 0x00


	//----- nvinfo : EIATTR_SPARSE_MMA_MASK
	.align		4
.L_79:
        /*0068*/ 	.byte	0x03, 0x50
        /*006a*/ 	.short	0x0000


	//----- nvinfo : EIATTR_MAXREG_COUNT
	.align		4
        /*006c*/ 	.byte	0x03, 0x1b
        /*006e*/ 	.short	0x00ff


	//----- nvinfo : EIATTR_MERCURY_ISA_VERSION
	.align		4
        /*0070*/ 	.byte	0x03, 0x5f
        /*0072*/ 	.short	0x0101


	//----- nvinfo : EIATTR_VRC_CTA_INIT_COUNT
	.align		4
        /*0074*/ 	.byte	0x02, 0x4a
	.zero		1
	.zero		1


	//----- nvinfo : EIATTR_EXIT_INSTR_OFFSETS
	.align		4
        /*0078*/ 	.byte	0x04, 0x1c
        /*007a*/ 	.short	(.L_81 - .L_80)


	//   ....[0]....
.L_80:
        /*007c*/ 	.word	0x000000c0


	//   ....[1]....
        /*0080*/ 	.word	0x00000cc0


	//----- nvinfo : EIATTR_CRS_STACK_SIZE
	.align		4
.L_81:
        /*0084*/ 	.byte	0x04, 0x1e
        /*0086*/ 	.short	(.L_83 - .L_82)
.L_82:
        /*0088*/ 	.word	0x00000000


	//----- nvinfo : EIATTR_CBANK_PARAM_SIZE
	.align		4
.L_83:
        /*008c*/ 	.byte	0x03, 0x19
        /*008e*/ 	.short	0x0020


	//----- nvinfo : EIATTR_PARAM_CBANK
	.align		4
        /*0090*/ 	.byte	0x04, 0x0a
        /*0092*/ 	.short	(.L_85 - .L_84)
	.align		4
.L_84:
        /*0094*/ 	.word	index@(.nv.constant0._Z31adaptive_avg_pool1d_kernel_bf16PKfPfiiii)
        /*0098*/ 	.short	0x0380
        /*009a*/ 	.short	0x0020


	//----- nvinfo : EIATTR_SW_WAR
	.align		4
.L_85:
        /*009c*/ 	.byte	0x04, 0x36
        /*009e*/ 	.short	(.L_87 - .L_86)
.L_86:
        /*00a0*/ 	.word	0x00000008
.L_87:


//--------------------- .nv.callgraph             --------------------------
	.section	.nv.callgraph,"",@"SHT_CUDA_CALLGRAPH"
	.align	4
	.sectionentsize	8
	.align		4
        /*0000*/ 	.word	0x00000000
	.align		4
        /*0004*/ 	.word	0xffffffff
	.align		4
        /*0008*/ 	.word	0x00000000
	.align		4
        /*000c*/ 	.word	0xfffffffe
	.align		4
        /*0010*/ 	.word	0x00000000
	.align		4
        /*0014*/ 	.word	0xfffffffd
	.align		4
        /*0018*/ 	.word	0x00000000
	.align		4
        /*001c*/ 	.word	0xfffffffc


//--------------------- .text._Z28gradient_penalty_kernel_bf16PKfS0_Pfiiif --------------------------
	.section	.text._Z28gradient_penalty_kernel_bf16PKfS0_Pfiiif,"ax",@progbits
	.align	128
        .global         _Z28gradient_penalty_kernel_bf16PKfS0_Pfiiif
        .type           _Z28gradient_penalty_kernel_bf16PKfS0_Pfiiif,@function
        .size           _Z28gradient_penalty_kernel_bf16PKfS0_Pfiiif,(.L_x_39 - _Z28gradient_penalty_kernel_bf16PKfS0_Pfiiif)
        .other          _Z28gradient_penalty_kernel_bf16PKfS0_Pfiiif,@"STO_CUDA_ENTRY STV_DEFAULT"
_Z28gradient_penalty_kernel_bf16PKfS0_Pfiiif:
.text._Z28gradient_penalty_kernel_bf16PKfS0_Pfiiif:
[----:B------:R-:W-:Y:S01]  /*0000*/  LDC R1, c[0x0][0x37c] ;  /* 0x0000df00ff017b82 */ /* 0x000fe20000000800 */
[----:B------:R-:W0:Y:S07]  /*0010*/  S2R R3, SR_TID.X ;  /* 0x0000000000037919 */ /* 0x000e2e0000002100 */
[----:B------:R-:W0:Y:S01]  /*0020*/  S2UR UR4, SR_CTAID.X ;  /* 0x00000000000479c3 */ /* 0x000e220000002500 */
[----:B------:R-:W1:Y:S07]  /*0030*/  LDCU UR5, c[0x0][0x398] ;  /* 0x00007300ff0577ac */ /* 0x000e6e0008000800 */
[----:B------:R-:W0:Y:S02]  /*0040*/  LDC R6, c[0x0][0x360] ;  /* 0x0000d800ff067b82 */ /* 0x000e240000000800 */
[----:B0-----:R-:W-:-:S05]  /*0050*/  IMAD R6, R6, UR4, R3 ;  /* 0x0000000406067c24 */ /* 0x001fca000f8e0203 */
[----:B-1----:R-:W-:-:S13]  /*0060*/  ISETP.GE.AND P0, PT, R6, UR5, PT ;  /* 0x0000000506007c0c */ /* 0x002fda000bf06270 */
[----:B------:R-:W-:Y:S05]  /*0070*/  @P0 EXIT ;  /* 0x000000000000094d */ /* 0x000fea0003800000 */
[----:B------:R-:W0:Y:S01]  /*0080*/  LDCU UR4, c[0x0][0x3a0] ;  /* 0x00007400ff0477ac */ /* 0x000e220008000800 */
[----:B------:R-:W-:Y:S01]  /*0090*/  HFMA2 R0, -RZ, RZ, 0, 0 ;  /* 0x00000000ff007431 */ /* 0x000fe200000001ff */
[----:B------:R-:W1:Y:S01]  /*00a0*/  LDCU.64 UR10, c[0x0][0x358] ;  /* 0x00006b00ff0a77ac */ /* 0x000e620008000a00 */
[----:B0-----:R-:W-:-:S09]  /*00b0*/  UISETP.GE.AND UP0, UPT, UR4, 0x1, UPT ;  /* 0x000000010400788c */ /* 0x001fd2000bf06270 */
[----:B-1----:R-:W-:Y:S05]  /*00c0*/  BRA.U !UP0, `(.L_x_0) ;  /* 0x0000001108947547 */ /* 0x002fea000b800000 */
[----:B------:R-:W0:Y:S02]  /*00d0*/  LDC R9, c[0x0][0x39c] ;  /* 0x0000e700ff097b82 */ /* 0x000e240000000800 */
[----:B0-----:R-:W-:-:S13]  /*00e0*/  ISETP.GE.AND P0, PT, R9, 0x1, PT ;  /* 0x000000010900780c */ /* 0x001fda0003f06270 */
[----:B------:R-:W-:Y:S05]  /*00f0*/  @!P0 BRA `(.L_x_0) ;  /* 0x0000001000888947 */ /* 0x000fea0003800000 */
[----:B------:R-:W0:Y:S01]  /*0100*/  LDCU.64 UR6, c[0x0][0x380] ;  /* 0x00007000ff0677ac */ /* 0x000e220008000a00 */
[C---:B------:R-:W-:Y:S01]  /*0110*/  LOP3.LUT R8, R9.reuse, 0x7ffffff0, RZ, 0xc0, !PT ;  /* 0x7ffffff009087812 */ /* 0x040fe200078ec0ff */
[----:B------:R-:W-:Y:S01]  /*0120*/  IMAD R7, R6, R9, RZ ;  /* 0x0000000906077224 */ /* 0x000fe200078e02ff */
[C---:B------:R-:W-:Y:S01]  /*0130*/  LOP3.LUT R21, R9.reuse, 0xf, RZ, 0xc0, !PT ;  /* 0x0000000f09157812 */ /* 0x040fe200078ec0ff */
[----:B------:R-:W-:Y:S01]  /*0140*/  IMAD.MOV.U32 R0, RZ, RZ, RZ ;  /* 0x000000ffff007224 */ /* 0x000fe200078e00ff */
[C---:B------:R-:W-:Y:S01]  /*0150*/  LOP3.LUT R22, R9.reuse, 0x7, RZ, 0xc0, !PT ;  /* 0x0000000709167812 */ /* 0x040fe200078ec0ff */
[----:B------:R-:W-:Y:S01]  /*0160*/  UMOV UR4, URZ ;  /* 0x000000ff00047c82 */ /* 0x000fe20008000000 */
[----:B------:R-:W-:Y:S02]  /*0170*/  LOP3.LUT R9, R9, 0x3, RZ, 0xc0, !PT ;  /* 0x0000000309097812 */ /* 0x000fe400078ec0ff */
[----:B------:R-:W-:Y:S01]  /*0180*/  IADD3 R10, PT, PT, -R8, RZ, RZ ;  /* 0x000000ff080a7210 */ /* 0x000fe20007ffe1ff */
[----:B0-----:R-:W-:-:S04]  /*0190*/  UIADD3 UR5, UP0, UPT, UR6, 0x20, URZ ;  /* 0x0000002006057890 */ /* 0x001fc8000ff1e0ff */
[----:B------:R-:W-:-:S12]  /*01a0*/  UIADD3.X UR8, UPT, UPT, URZ, UR7, URZ, UP0, !UPT ;  /* 0x00000007ff087290 */ /* 0x000fd800087fe4ff */
.L_x_6:
[----:B------:R-:W0:Y:S01]  /*01b0*/  LDCU UR6, c[0x0][0x39c] ;  /* 0x00007380ff0677ac */ /* 0x000e220008000800 */
[----:B------:R-:W-:Y:S01]  /*01c0*/  CS2R R12, SRZ ;  /* 0x00000000000c7805 */ /* 0x000fe2000001ff00 */
[----:B------:R-:W1:Y:S01]  /*01d0*/  LDCU UR7, c[0x0][0x3a0] ;  /* 0x00007400ff0777ac */ /* 0x000e620008000800 */
[----:B0-----:R-:W-:Y:S02]  /*01e0*/  UISETP.GE.U32.AND UP1, UPT, UR6, 0x10, UPT ;  /* 0x000000100600788c */ /* 0x001fe4000bf26070 */
[----:B------:R-:W-:Y:S02]  /*01f0*/  UIMAD UR12, UR4, UR6, URZ ;  /* 0x00000006040c72a4 */ /* 0x000fe4000f8e02ff */
[----:B------:R-:W-:-:S04]  /*0200*/  UIADD3 UR4, UPT, UPT, UR4, 0x1, URZ ;  /* 0x0000000104047890 */ /* 0x000fc8000fffe0ff */
[----:B-1----:R-:W-:Y:S01]  /*0210*/  UISETP.NE.AND UP0, UPT, UR4, UR7, UPT ;  /* 0x000000070400728c */ /* 0x002fe2000bf05270 */
[----:B------:R-:W-:Y:S10]  /*0220*/  BRA.U !UP1, `(.L_x_1) ;  /* 0x0000000509e87547 */ /* 0x000ff4000b800000 */
[----:B------:R-:W0:Y:S01]  /*0230*/  LDCU.64 UR6, c[0x0][0x388] ;  /* 0x00007100ff0677ac */ /* 0x000e220008000a00 */
[----:B------:R-:W-:Y:S01]  /*0240*/  IMAD.MOV.U32 R13, RZ, RZ, RZ ;  /* 0x000000ffff0d7224 */ /* 0x000fe200078e00ff */
[----:B------:R-:W-:Y:S01]  /*0250*/  MOV R11, R7 ;  /* 0x00000007000b7202 */ /* 0x000fe20000000f00 */
[----:B------:R-:W-:Y:S01]  /*0260*/  IMAD.MOV.U32 R12, RZ, RZ, R10 ;  /* 0x000000ffff0c7224 */ /* 0x000fe200078e000a */
[----:B0-----:R-:W-:-:S04]  /*0270*/  UIMAD.WIDE.U32 UR6, UR12, 0x4, UR6 ;  /* 0x000000040c0678a5 */ /* 0x001fc8000f8e0006 */
[----:B------:R-:W-:-:S04]  /*0280*/  UIADD3 UR9, UP1, UPT, UR6, 0x20, URZ ;  /* 0x0000002006097890 */ /* 0x000fc8000ff3e0ff */
[----:B------:R-:W-:Y:S02]  /*0290*/  UIADD3.X UR6, UPT, UPT, URZ, UR7, URZ, UP1, !UPT ;  /* 0x00000007ff067290 */ /* 0x000fe40008ffe4ff */
[----:B------:R-:W-:-:S04]  /*02a0*/  MOV R2, UR9 ;  /* 0x0000000900027c02 */ /* 0x000fc80008000f00 */
[----:B------:R-:W-:-:S07]  /*02b0*/  IMAD.U32 R3, RZ, RZ, UR6 ;  /* 0x00000006ff037e24 */ /* 0x000fce000f8e00ff */
.L_x_2:
[----:B------:R-:W-:Y:S01]  /*02c0*/  MOV R4, UR5 ;  /* 0x0000000500047c02 */ /* 0x000fe20008000f00 */
[----:B------:R-:W-:Y:S01]  /*02d0*/  IMAD.U32 R5, RZ, RZ, UR8 ;  /* 0x00000008ff057e24 */ /* 0x000fe2000f8e00ff */
[----:B------:R-:W2:Y:S03]  /*02e0*/  LDG.E R15, desc[UR10][R2.64+-0x20] ;  /* 0xffffe00a020f7981 */ /* 0x000ea6000c1e1900 */
[----:B------:R-:W-:Y:S01]  /*02f0*/  IMAD.WIDE R4, R11, 0x4, R4 ;  /* 0x000000040b047825 */ /* 0x000fe200078e0204 */
[----:B------:R-:W3:Y:S04]  /*0300*/  LDG.E R17, desc[UR10][R2.64+-0x1c] ;  /* 0xffffe40a02117981 */ /* 0x000ee8000c1e1900 */
[----:B------:R-:W2:Y:S04]  /*0310*/  LDG.E R14, desc[UR10][R4.64+-0x20] ;  /* 0xffffe00a040e7981 */ /* 0x000ea8000c1e1900 */
[----:B------:R-:W3:Y:S04]  /*0320*/  LDG.E R18, desc[UR10][R4.64+-0x1c] ;  /* 0xffffe40a04127981 */ /* 0x000ee8000c1e1900 */
[----:B------:R-:W4:Y:S04]  /*0330*/  LDG.E R20, desc[UR10][R2.64+-0x18] ;  /* 0xffffe80a02147981 */ /* 0x000f28000c1e1900 */
[----:B------:R-:W4:Y:S04]  /*0340*/  LDG.E R19, desc[UR10][R4.64+-0x18] ;  /* 0xffffe80a04137981 */ /* 0x000f28000c1e1900 */
[----:B------:R-:W5:Y:S04]  /*0350*/  LDG.E R23, desc[UR10][R2.64+-0x14] ;  /* 0xffffec0a02177981 */ /* 0x000f68000c1e1900 */
[----:B------:R-:W5:Y:S04]  /*0360*/  LDG.E R24, desc[UR10][R4.64+-0x14] ;  /* 0xffffec0a04187981 */ /* 0x000f68000c1e1900 */
[----:B------:R-:W5:Y:S04]  /*0370*/  LDG.E R16, desc[UR10][R4.64+-0x10] ;  /* 0xfffff00a04107981 */ /* 0x000f68000c1e1900 */
[----:B------:R-:W5:Y:S04]  /*0380*/  LDG.E R28, desc[UR10][R4.64+0x1c] ;  /* 0x00001c0a041c7981 */ /* 0x000f68000c1e1900 */
[----:B------:R-:W5:Y:S01]  /*0390*/  LDG.E R27, desc[UR10][R2.64+0x1c] ;  /* 0x00001c0a021b7981 */ /* 0x000f62000c1e1900 */
[----:B--2---:R-:W-:-:S03]  /*03a0*/  F2FP.BF16.F32.PACK_AB R14, R15, R14 ;  /* 0x0000000e0f0e723e */ /* 0x004fc600000010ff */
[----:B------:R-:W2:Y:S02]  /*03b0*/  LDG.E R15, desc[UR10][R2.64+-0x10] ;  /* 0xfffff00a020f7981 */ /* 0x000ea4000c1e1900 */
[----:B------:R-:W-:-:S05]  /*03c0*/  HMUL2.BF16_V2 R14, R14.H0_H0, R14.H1_H1 ;  /* 0x3000000e0e0e7232 */ /* 0x000fca0000200800 */
[----:B------:R-:W-:-:S05]  /*03d0*/  SHF.L.U32 R14, R14, 0x10, RZ ;  /* 0x000000100e0e7819 */ /* 0x000fca00000006ff */
[----:B------:R-:W-:Y:S02]  /*03e0*/  FADD R25, R14, R13 ;  /* 0x0000000d0e197221 */ /* 0x000fe40000000000 */
[----:B------:R-:W2:Y:S04]  /*03f0*/  LDG.E R13, desc[UR10][R2.64+-0xc] ;  /* 0xfffff40a020d7981 */ /* 0x000ea8000c1e1900 */
[----:B------:R-:W2:Y:S01]  /*0400*/  LDG.E R14, desc[UR10][R4.64+-0xc] ;  /* 0xfffff40a040e7981 */ /* 0x000ea2000c1e1900 */
[----:B---3--:R-:W-:-:S03]  /*0410*/  F2FP.BF16.F32.PACK_AB R26, R17, R18 ;  /* 0x00000012111a723e */ /* 0x008fc600000010ff */
[----:B------:R-:W3:Y:S04]  /*0420*/  LDG.E R17, desc[UR10][R2.64+-0x8] ;  /* 0xfffff80a02117981 */ /* 0x000ee8000c1e1900 */
[----:B------:R-:W3:Y:S01]  /*0430*/  LDG.E R18, desc[UR10][R4.64+-0x8] ;  /* 0xfffff80a04127981 */ /* 0x000ee2000c1e1900 */
[----:B----4-:R-:W-:Y:S02]  /*0440*/  F2FP.BF16.F32.PACK_AB R19, R20, R19 ;  /* 0x000000131413723e */ /* 0x010fe400000010ff */
[----:B-----5:R-:W-:Y:S01]  /*0450*/  F2FP.BF16.F32.PACK_AB R23, R23, R24 ;  /* 0x000000181717723e */ /* 0x020fe200000010ff */
[----:B------:R-:W-:Y:S01]  /*0460*/  HMUL2.BF16_V2 R26, R26.H0_H0, R26.H1_H1 ;  /* 0x3000001a1a1a7232 */ /* 0x000fe20000200800 */
[----:B------:R-:W4:Y:S01]  /*0470*/  LDG.E R20, desc[UR10][R2.64+-0x4] ;  /* 0xfffffc0a02147981 */ /* 0x000f22000c1e1900 */
[----:B------:R-:W-:-:S03]  /*0480*/  HMUL2.BF16_V2 R24, R19.H0_H0, R19.H1_H1 ;  /* 0x3000001313187232 */ /* 0x000fc60000200800 */
[----:B------:R-:W4:Y:S01]  /*0490*/  LDG.E R19, desc[UR10][R4.64+-0x4] ;  /* 0xfffffc0a04137981 */ /* 0x000f22000c1e1900 */
[----:B------:R-:W-:-:S04]  /*04a0*/  IMAD.U32 R26, R26, 0x10000, RZ ;  /* 0x000100001a1a7824 */ /* 0x000fc800078e00ff */
[----:B------:R-:W-:Y:S01]  /*04b0*/  FADD R25, R25, R26 ;  /* 0x0000001a19197221 */ /* 0x000fe20000000000 */
[----:B------:R-:W-:Y:S01]  /*04c0*/  HMUL2.BF16_V2 R26, R23.H0_H0, R23.H1_H1 ;  /* 0x30000017171a7232 */ /* 0x000fe20000200800 */
[----:B------:R-:W-:-:S04]  /*04d0*/  PRMT R23, R24, 0x7610, R23 ;  /* 0x0000761018177816 */ /* 0x000fc80000000017 */
[----:B------:R-:W-:-:S05]  /*04e0*/  SHF.L.U32 R24, R23, 0x10, RZ ;  /* 0x0000001017187819 */ /* 0x000fca00000006ff */
[----:B------:R-:W-:Y:S01]  /*04f0*/  FADD R23, R25, R24 ;  /* 0x0000001819177221 */ /* 0x000fe20000000000 */
[----:B------:R-:W-:-:S04]  /*0500*/  IMAD.U32 R26, R26, 0x10000, RZ ;  /* 0x000100001a1a7824 */ /* 0x000fc800078e00ff */
[----:B------:R-:W-:Y:S01]  /*0510*/  FADD R23, R23, R26 ;  /* 0x0000001a17177221 */ /* 0x000fe20000000000 */
[----:B--2---:R-:W-:Y:S02]  /*0520*/  F2FP.BF16.F32.PACK_AB R24, R15, R16 ;  /* 0x000000100f18723e */ /* 0x004fe400000010ff */
[----:B------:R-:W2:Y:S04]  /*0530*/  LDG.E R15, desc[UR10][R4.64] ;  /* 0x0000000a040f7981 */ /* 0x000ea8000c1e1900 */
[----:B------:R-:W5:Y:S01]  /*0540*/  LDG.E R16, desc[UR10][R2.64+0x4] ;  /* 0x0000040a02107981 */ /* 0x000f62000c1e1900 */
[----:B------:R-:W-:-:S03]  /*0550*/  F2FP.BF16.F32.PACK_AB R25, R13, R14 ;  /* 0x0000000e0d19723e */ /* 0x000fc600000010ff */
[----:B------:R-:W2:Y:S04]  /*0560*/  LDG.E R14, desc[UR10][R2.64] ;  /* 0x0000000a020e7981 */ /* 0x000ea8000c1e1900 */
[----:B------:R-:W5:Y:S01]  /*0570*/  LDG.E R13, desc[UR10][R4.64+0x4] ;  /* 0x0000040a040d7981 */ /* 0x000f62000c1e1900 */
[----:B---3--:R-:W-:-:S03]  /*0580*/  F2FP.BF16.F32.PACK_AB R26, R17, R18 ;  /* 0x00000012111a723e */ /* 0x008fc600000010ff */
[----:B------:R-:W3:Y:S04]  /*0590*/  LDG.E R17, desc[UR10][R2.64+0x8] ;  /* 0x0000080a02117981 */ /* 0x000ee8000c1e1900 */
[----:B------:R-:W3:Y:S01]  /*05a0*/  LDG.E R18, desc[UR10][R4.64+0x8] ;  /* 0x0000080a04127981 */ /* 0x000ee2000c1e1900 */
[----:B------:R-:W-:Y:S02]  /*05b0*/  HMUL2.BF16_V2 R24, R24.H0_H0, R24.H1_H1 ;  /* 0x3000001818187232 */ /* 0x000fe40000200800 */
[----:B------:R-:W-:Y:S01]  /*05c0*/  HMUL2.BF16_V2 R25, R25.H0_H0, R25.H1_H1 ;  /* 0x3000001919197232 */ /* 0x000fe20000200800 */
[----:B----4-:R-:W-:Y:S01]  /*05d0*/  F2FP.BF16.F32.PACK_AB R20, R20, R19 ;  /* 0x000000131414723e */ /* 0x010fe200000010ff */
[----:B------:R-:W-:Y:S01]  /*05e0*/  HMUL2.BF16_V2 R26, R26.H0_H0, R26.H1_H1 ;  /* 0x3000001a1a1a7232 */ /* 0x000fe20000200800 */
[----:B------:R-:W-:-:S02]  /*05f0*/  SHF.L.U32 R24, R24, 0x10, RZ ;  /* 0x0000001018187819 */ /* 0x000fc400000006ff */
[----:B------:R-:W-:Y:S01]  /*0600*/  PRMT R19, R25, 0x7610, R19 ;  /* 0x0000761019137816 */ /* 0x000fe20000000013 */
[----:B------:R-:W-:Y:S02]  /*0610*/  HMUL2.BF16_V2 R25, R20.H0_H0, R20.H1_H1 ;  /* 0x3000001414197232 */ /* 0x000fe40000200800 */
[--C-:B------:R-:W-:Y:S01]  /*0620*/  FADD R23, R23, R24.reuse ;  /* 0x0000001817177221 */ /* 0x100fe20000000000 */
[----:B------:R-:W-:Y:S01]  /*0630*/  PRMT R24, R26, 0x7610, R24 ;  /* 0x000076101a187816 */ /* 0x000fe20000000018 */
[----:B------:R-:W-:-:S03]  /*0640*/  IMAD.U32 R20, R19, 0x10000, RZ ;  /* 0x0001000013147824 */ /* 0x000fc600078e00ff */
[----:B------:R-:W-:Y:S01]  /*0650*/  SHF.L.U32 R19, R24, 0x10, RZ ;  /* 0x0000001018137819 */ /* 0x000fe200000006ff */
[----:B------:R-:W-:Y:S01]  /*0660*/  FADD R20, R23, R20 ;  /* 0x0000001417147221 */ /* 0x000fe20000000000 */
[----:B------:R-:W-:Y:S01]  /*0670*/  IMAD.U32 R25, R25, 0x10000, RZ ;  /* 0x0001000019197824 */ /* 0x000fe200078e00ff */
[----:B------:R-:W4:Y:S02]  /*0680*/  LDG.E R23, desc[UR10][R4.64+0x10] ;  /* 0x0000100a04177981 */ /* 0x000f24000c1e1900 */
[----:B------:R-:W-:Y:S02]  /*0690*/  FADD R20, R20, R19 ;  /* 0x0000001314147221 */ /* 0x000fe40000000000 */
[----:B------:R-:W4:Y:S02]  /*06a0*/  LDG.E R19, desc[UR10][R2.64+0xc] ;  /* 0x00000c0a02137981 */ /* 0x000f24000c1e1900 */
[----:B------:R-:W-:Y:S02]  /*06b0*/  FADD R25, R20, R25 ;  /* 0x0000001914197221 */ /* 0x000fe40000000000 */
[----:B------:R-:W4:Y:S04]  /*06c0*/  LDG.E R20, desc[UR10][R2.64+0x10] ;  /* 0x0000100a02147981 */ /* 0x000f28000c1e1900 */
[----:B------:R-:W4:Y:S01]  /*06d0*/  LDG.E R24, desc[UR10][R4.64+0xc] ;  /* 0x00000c0a04187981 */ /* 0x000f22000c1e1900 */
[----:B--2---:R-:W-:-:S02]  /*06e0*/  F2FP.BF16.F32.PACK_AB R14, R14, R15 ;  /* 0x0000000f0e0e723e */ /* 0x004fc400000010ff */
[----:B-----5:R-:W-:Y:S02]  /*06f0*/  F2FP.BF16.F32.PACK_AB R15, R16, R13 ;  /* 0x0000000d100f723e */ /* 0x020fe400000010ff */
[----:B------:R-:W2:Y:S04]  /*0700*/  LDG.E R13, desc[UR10][R2.64+0x14] ;  /* 0x0000140a020d7981 */ /* 0x000ea8000c1e1900 */
[----:B------:R-:W2:Y:S01]  /*0710*/  LDG.E R16, desc[UR10][R4.64+0x14] ;  /* 0x0000140a04107981 */ /* 0x000ea2000c1e1900 */
[----:B---3--:R-:W-:-:S03]  /*0720*/  F2FP.BF16.F32.PACK_AB R26, R17, R18 ;  /* 0x00000012111a723e */ /* 0x008fc600000010ff */
[----:B------:R-:W3:Y:S04]  /*0730*/  LDG.E R17, desc[UR10][R2.64+0x18] ;  /* 0x0000180a02117981 */ /* 0x000ee8000c1e1900 */
[----:B------:R0:W3:Y:S01]  /*0740*/  LDG.E R18, desc[UR10][R4.64+0x18] ;  /* 0x0000180a04127981 */ /* 0x0000e2000c1e1900 */
[----:B------:R-:W-:Y:S02]  /*0750*/  HMUL2.BF16_V2 R14, R14.H0_H0, R14.H1_H1 ;  /* 0x3000000e0e0e7232 */ /* 0x000fe40000200800 */
[----:B------:R-:W-:-:S03]  /*0760*/  HMUL2.BF16_V2 R15, R15.H0_H0, R15.H1_H1 ;  /* 0x3000000f0f0f7232 */ /* 0x000fc60000200800 */
[----:B------:R-:W-:Y:S01]  /*0770*/  SHF.L.U32 R14, R14, 0x10, RZ ;  /* 0x000000100e0e7819 */ /* 0x000fe200000006ff */
[----:B------:R-:W-:-:S04]  /*0780*/  HMUL2.BF16_V2 R26, R26.H0_H0, R26.H1_H1 ;  /* 0x3000001a1a1a7232 */ /* 0x000fc80000200800 */
[--C-:B------:R-:W-:Y:S01]  /*0790*/  FADD R25, R25, R14.reuse ;  /* 0x0000000e19197221 */ /* 0x100fe20000000000 */
[----:B------:R-:W-:Y:S02]  /*07a0*/  PRMT R14, R15, 0x7610, R14 ;  /* 0x000076100f0e7816 */ /* 0x000fe4000000000e */
[----:B0-----:R-:W-:-:S03]  /*07b0*/  PRMT R4, R26, 0x7610, R4 ;  /* 0x000076101a047816 */ /* 0x001fc60000000004 */
[----:B------:R-:W-:Y:S01]  /*07c0*/  IMAD.U32 R14, R14, 0x10000, RZ ;  /* 0x000100000e0e7824 */ /* 0x000fe200078e00ff */
[----:B------:R-:W-:Y:S02]  /*07d0*/  SHF.L.U32 R5, R4, 0x10, RZ ;  /* 0x0000001004057819 */ /* 0x000fe400000006ff */
[----:B----4-:R-:W-:Y:S01]  /*07e0*/  F2FP.BF16.F32.PACK_AB R20, R20, R23 ;  /* 0x000000171414723e */ /* 0x010fe200000010ff */
[----:B------:R-:W-:Y:S01]  /*07f0*/  FADD R14, R25, R14 ;  /* 0x0000000e190e7221 */ /* 0x000fe20000000000 */
[----:B------:R-:W-:-:S03]  /*0800*/  F2FP.BF16.F32.PACK_AB R19, R19, R24 ;  /* 0x000000181313723e */ /* 0x000fc600000010ff */
[----:B------:R-:W-:Y:S02]  /*0810*/  HMUL2.BF16_V2 R20, R20.H0_H0, R20.H1_H1 ;  /* 0x3000001414147232 */ /* 0x000fe40000200800 */
[----:B------:R-:W-:Y:S01]  /*0820*/  FADD R5, R14, R5 ;  /* 0x000000050e057221 */ /* 0x000fe20000000000 */
[----:B------:R-:W-:Y:S01]  /*0830*/  HMUL2.BF16_V2 R4, R19.H0_H0, R19.H1_H1 ;  /* 0x3000001313047232 */ /* 0x000fe20000200800 */
[----:B------:R-:W-:Y:S02]  /*0840*/  F2FP.BF16.F32.PACK_AB R27, R27, R28 ;  /* 0x0000001c1b1b723e */ /* 0x000fe400000010ff */
[----:B------:R-:W-:Y:S02]  /*0850*/  IADD3 R12, PT, PT, R12, 0x10, RZ ;  /* 0x000000100c0c7810 */ /* 0x000fe40007ffe0ff */
[----:B------:R-:W-:Y:S02]  /*0860*/  IMAD.U32 R4, R4, 0x10000, RZ ;  /* 0x0001000004047824 */ /* 0x000fe400078e00ff */
[----:B------:R-:W-:Y:S01]  /*0870*/  HMUL2.BF16_V2 R27, R27.H0_H0, R27.H1_H1 ;  /* 0x3000001b1b1b7232 */ /* 0x000fe20000200800 */
[----:B------:R-:W-:Y:S01]  /*0880*/  ISETP.NE.AND P0, PT, R12, RZ, PT ;  /* 0x000000ff0c00720c */ /* 0x000fe20003f05270 */
[----:B------:R-:W-:Y:S01]  /*0890*/  FADD R4, R5, R4 ;  /* 0x0000000405047221 */ /* 0x000fe20000000000 */
[----:B------:R-:W-:-:S02]  /*08a0*/  IADD3 R2, P1, PT, R2, 0x40, RZ ;  /* 0x0000004002027810 */ /* 0x000fc40007f3e0ff */
[----:B------:R-:W-:-:S03]  /*08b0*/  IADD3 R11, PT, PT, R11, 0x10, RZ ;  /* 0x000000100b0b7810 */ /* 0x000fc60007ffe0ff */
[----:B------:R-:W-:Y:S01]  /*08c0*/  IMAD.X R3, RZ, RZ, R3, P1 ;  /* 0x000000ffff037224 */ /* 0x000fe200008e0603 */
[----:B--2---:R-:W-:-:S05]  /*08d0*/  F2FP.BF16.F32.PACK_AB R13, R13, R16 ;  /* 0x000000100d0d723e */ /* 0x004fca00000010ff */
[----:B------:R-:W-:Y:S01]  /*08e0*/  HMUL2.BF16_V2 R14, R13.H0_H0, R13.H1_H1 ;  /* 0x3000000d0d0e7232 */ /* 0x000fe20000200800 */
[----:B------:R-:W-:Y:S02]  /*08f0*/  PRMT R13, R20, 0x7610, R13 ;  /* 0x00007610140d7816 */ /* 0x000fe4000000000d */
[----:B---3--:R-:W-:Y:S02]  /*0900*/  F2FP.BF16.F32.PACK_AB R17, R17, R18 ;  /* 0x000000121111723e */ /* 0x008fe400000010ff */
[----:B------:R-:W-:Y:S01]  /*0910*/  SHF.L.U32 R13, R13, 0x10, RZ ;  /* 0x000000100d0d7819 */ /* 0x000fe200000006ff */
[----:B------:R-:W-:Y:S02]  /*0920*/  IMAD.U32 R5, R14, 0x10000, RZ ;  /* 0x000100000e057824 */ /* 0x000fe400078e00ff */
[----:B------:R-:W-:Y:S02]  /*0930*/  HMUL2.BF16_V2 R15, R17.H0_H0, R17.H1_H1 ;  /* 0x30000011110f7232 */ /* 0x000fe40000200800 */
[--C-:B------:R-:W-:Y:S01]  /*0940*/  FADD R4, R4, R13.reuse ;  /* 0x0000000d04047221 */ /* 0x100fe20000000000 */
[----:B------:R-:W-:-:S02]  /*0950*/  PRMT R13, R27, 0x7610, R13 ;  /* 0x000076101b0d7816 */ /* 0x000fc4000000000d */
[----:B------:R-:W-:Y:S02]  /*0960*/  IMAD.U32 R15, R15, 0x10000, RZ ;  /* 0x000100000f0f7824 */ /* 0x000fe400078e00ff */
[----:B------:R-:W-:Y:S01]  /*0970*/  FADD R4, R4, R5 ;  /* 0x0000000504047221 */ /* 0x000fe20000000000 */
[----:B------:R-:W-:-:S03]  /*0980*/  SHF.L.U32 R13, R13, 0x10, RZ ;  /* 0x000000100d0d7819 */ /* 0x000fc600000006ff */
[----:B------:R-:W-:-:S04]  /*0990*/  FADD R4, R4, R15 ;  /* 0x0000000f04047221 */ /* 0x000fc80000000000 */
[----:B------:R-:W-:Y:S01]  /*09a0*/  FADD R13, R4, R13 ;  /* 0x0000000d040d7221 */ /* 0x000fe20000000000 */
[----:B------:R-:W-:Y:S06]  /*09b0*/  @P0 BRA `(.L_x_2) ;  /* 0xfffffff800400947 */ /* 0x000fec000383ffff */
[----:B------:R-:W-:-:S07]  /*09c0*/  IMAD.MOV.U32 R12, RZ, RZ, R8 ;  /* 0x000000ffff0c7224 */ /* 0x000fce00078e0008 */
.L_x_1:
[----:B------:R-:W-:-:S13]  /*09d0*/  ISETP.NE.AND P0, PT, R21, RZ, PT ;  /* 0x000000ff1500720c */ /* 0x000fda0003f05270 */
[----:B------:R-:W-:Y:S05]  /*09e0*/  @!P0 BRA `(.L_x_3) ;  /* 0x0000000800448947 */ /* 0x000fea0003800000 */
[----:B------:R-:W-:Y:S02]  /*09f0*/  IADD3 R2, PT, PT, R21, -0x1, RZ ;  /* 0xffffffff15027810 */ /* 0x000fe40007ffe0ff */
[----:B------:R-:W-:Y:S02]  /*0a00*/  ISETP.NE.AND P0, PT, R22, RZ, PT ;  /* 0x000000ff1600720c */ /* 0x000fe40003f05270 */
[----:B------:R-:W-:-:S13]  /*0a10*/  ISETP.GE.U32.AND P1, PT, R2, 0x7, PT ;  /* 0x000000070200780c */ /* 0x000fda0003f26070 */
[----:B------:R-:W-:Y:S05]  /*0a20*/  @!P1 BRA `(.L_x_4) ;  /* 0x0000000400049947 */ /* 0x000fea0003800000 */
[----:B------:R-:W0:Y:S01]  /*0a30*/  LDC.64 R4, c[0x0][0x388] ;  /* 0x0000e200ff047b82 */ /* 0x000e220000000a00 */
[C---:B------:R-:W-:Y:S01]  /*0a40*/  IADD3 R17, PT, PT, R12.reuse, UR12, RZ ;  /* 0x0000000c0c117c10 */ /* 0x040fe2000fffe0ff */
[----:B------:R-:W-:Y:S01]  /*0a50*/  IMAD.IADD R11, R7, 0x1, R12 ;  /* 0x00000001070b7824 */ /* 0x000fe200078e020c */
[----:B------:R-:W-:-:S05]  /*0a60*/  IADD3 R16, P1, PT, R12, UR12, RZ ;  /* 0x0000000c0c107c10 */ /* 0x000fca000ff3e0ff */
[----:B------:R-:W1:Y:S08]  /*0a70*/  LDC.64 R14, c[0x0][0x380] ;  /* 0x0000e000ff0e7b82 */ /* 0x000e700000000a00 */
[----:B------:R-:W2:Y:S01]  /*0a80*/  LDC.64 R2, c[0x0][0x388] ;  /* 0x0000e200ff027b82 */ /* 0x000ea20000000a00 */
[----:B0-----:R-:W-:Y:S01]  /*0a90*/  IMAD.WIDE.U32 R4, R17, 0x4, R4 ;  /* 0x0000000411047825 */ /* 0x001fe200078e0004 */
[----:B------:R-:W-:-:S04]  /*0aa0*/  IADD3.X R17, PT, PT, RZ, RZ, RZ, P1, !PT ;  /* 0x000000ffff117210 */ /* 0x000fc80000ffe4ff */
[----:B------:R-:W3:Y:S01]  /*0ab0*/  LDG.E R26, desc[UR10][R4.64] ;  /* 0x0000000a041a7981 */ /* 0x000ee2000c1e1900 */
[----:B-1----:R-:W-:-:S05]  /*0ac0*/  IMAD.WIDE R14, R11, 0x4, R14 ;  /* 0x000000040b0e7825 */ /* 0x002fca00078e020e */
[----:B------:R-:W3:Y:S01]  /*0ad0*/  LDG.E R23, desc[UR10][R14.64] ;  /* 0x0000000a0e177981 */ /* 0x000ee2000c1e1900 */
[----:B--2---:R-:W-:-:S03]  /*0ae0*/  LEA R2, P1, R16, R2, 0x2 ;  /* 0x0000000210027211 */ /* 0x004fc600078210ff */
[----:B------:R-:W2:Y:S01]  /*0af0*/  LDG.E R25, desc[UR10][R14.64+0x4] ;  /* 0x0000040a0e197981 */ /* 0x000ea2000c1e1900 */
[----:B------:R-:W-:-:S03]  /*0b00*/  LEA.HI.X R3, R16, R3, R17, 0x2, P1 ;  /* 0x0000000310037211 */ /* 0x000fc600008f1411 */
[----:B------:R-:W4:Y:S04]  /*0b10*/  LDG.E R19, desc[UR10][R14.64+0x8] ;  /* 0x0000080a0e137981 */ /* 0x000f28000c1e1900 */
[----:B------:R-:W2:Y:S04]  /*0b20*/  LDG.E R28, desc[UR10][R2.64+0x4] ;  /* 0x0000040a021c7981 */ /* 0x000ea8000c1e1900 */
[----:B------:R-:W4:Y:S04]  /*0b30*/  LDG.E R24, desc[UR10][R2.64+0x8] ;  /* 0x0000080a02187981 */ /* 0x000f28000c1e1900 */
[----:B------:R-:W5:Y:S04]  /*0b40*/  LDG.E R20, desc[UR10][R14.64+0xc] ;  /* 0x00000c0a0e147981 */ /* 0x000f68000c1e1900 */
[----:B------:R-:W5:Y:S04]  /*0b50*/  LDG.E R11, desc[UR10][R2.64+0xc] ;  /* 0x00000c0a020b7981 */ /* 0x000f68000c1e1900 */
[----:B------:R-:W5:Y:S04]  /*0b60*/  LDG.E R18, desc[UR10][R14.64+0x10] ;  /* 0x0000100a0e127981 */ /* 0x000f68000c1e1900 */
[----:B------:R-:W5:Y:S04]  /*0b70*/  LDG.E R17, desc[UR10][R14.64+0x14] ;  /* 0x0000140a0e117981 */ /* 0x000f68000c1e1900 */
[----:B------:R-:W5:Y:S04]  /*0b80*/  LDG.E R16, desc[UR10][R14.64+0x18] ;  /* 0x0000180a0e107981 */ /* 0x000f68000c1e1900 */
[----:B------:R3:W5:Y:S04]  /*0b90*/  LDG.E R4, desc[UR10][R14.64+0x1c] ;  /* 0x00001c0a0e047981 */ /* 0x000768000c1e1900 */
[----:B------:R-:W5:Y:S01]  /*0ba0*/  LDG.E R5, desc[UR10][R2.64+0x10] ;  /* 0x0000100a02057981 */ /* 0x000f62000c1e1900 */
[----:B---3--:R-:W-:-:S03]  /*0bb0*/  F2FP.BF16.F32.PACK_AB R15, R26, R23 ;  /* 0x000000171a0f723e */ /* 0x008fc600000010ff */
[----:B------:R-:W3:Y:S04]  /*0bc0*/  LDG.E R26, desc[UR10][R2.64+0x14] ;  /* 0x0000140a021a7981 */ /* 0x000ee8000c1e1900 */
[----:B------:R-:W3:Y:S01]  /*0bd0*/  LDG.E R23, desc[UR10][R2.64+0x18] ;  /* 0x0000180a02177981 */ /* 0x000ee2000c1e1900 */
[----:B--2---:R-:W-:-:S03]  /*0be0*/  F2FP.BF16.F32.PACK_AB R27, R28, R25 ;  /* 0x000000191c1b723e */ /* 0x004fc600000010ff */
[----:B------:R0:W2:Y:S01]  /*0bf0*/  LDG.E R25, desc[UR10][R2.64+0x1c] ;  /* 0x00001c0a02197981 */ /* 0x0000a2000c1e1900 */
[----:B------:R-:W-:Y:S01]  /*0c00*/  HMUL2.BF16_V2 R15, R15.H0_H0, R15.H1_H1 ;  /* 0x3000000f0f0f7232 */ /* 0x000fe20000200800 */
[----:B----4-:R-:W-:Y:S01]  /*0c10*/  F2FP.BF16.F32.PACK_AB R19, R24, R19 ;  /* 0x000000131813723e */ /* 0x010fe200000010ff */
[----:B0-----:R-:W-:-:S03]  /*0c20*/  HMUL2.BF16_V2 R3, R27.H0_H0, R27.H1_H1 ;  /* 0x3000001b1b037232 */ /* 0x001fc60000200800 */
[----:B------:R-:W-:Y:S01]  /*0c30*/  PRMT R27, R15, 0x7610, R27 ;  /* 0x000076100f1b7816 */ /* 0x000fe2000000001b */
[----:B------:R-:W-:-:S03]  /*0c40*/  HMUL2.BF16_V2 R19, R19.H0_H0, R19.H1_H1 ;  /* 0x3000001313137232 */ /* 0x000fc60000200800 */
[----:B------:R-:W-:Y:S02]  /*0c50*/  SHF.L.U32 R14, R27, 0x10, RZ ;  /* 0x000000101b0e7819 */ /* 0x000fe400000006ff */
[----:B------:R-:W-:Y:S02]  /*0c60*/  PRMT R15, R3, 0x7610, R15 ;  /* 0x00007610030f7816 */ /* 0x000fe4000000000f */
[----:B-----5:R-:W-:Y:S01]  /*0c70*/  F2FP.BF16.F32.PACK_AB R11, R11, R20 ;  /* 0x000000140b0b723e */ /* 0x020fe200000010ff */
[----:B------:R-:W-:Y:S01]  /*0c80*/  FADD R14, R13, R14 ;  /* 0x0000000e0d0e7221 */ /* 0x000fe20000000000 */
[----:B------:R-:W-:Y:S01]  /*0c90*/  PRMT R13, R19, 0x7610, R13 ;  /* 0x00007610130d7816 */ /* 0x000fe2000000000d */
[----:B------:R-:W-:Y:S02]  /*0ca0*/  IMAD.U32 R15, R15, 0x10000, RZ ;  /* 0x000100000f0f7824 */ /* 0x000fe400078e00ff */
[----:B------:R-:W-:Y:S01]  /*0cb0*/  HMUL2.BF16_V2 R2, R11.H0_H0, R11.H1_H1 ;  /* 0x3000000b0b027232 */ /* 0x000fe20000200800 */
[----:B------:R-:W-:Y:S01]  /*0cc0*/  SHF.L.U32 R13, R13, 0x10, RZ ;  /* 0x000000100d0d7819 */ /* 0x000fe200000006ff */
[----:B------:R-:W-:Y:S01]  /*0cd0*/  FADD R14, R14, R15 ;  /* 0x0000000f0e0e7221 */ /* 0x000fe20000000000 */
[----:B------:R-:W-:-:S03]  /*0ce0*/  F2FP.BF16.F32.PACK_AB R5, R5, R18 ;  /* 0x000000120505723e */ /* 0x000fc600000010ff */
[----:B------:R-:W-:Y:S01]  /*0cf0*/  FADD R13, R14, R13 ;  /* 0x0000000d0e0d7221 */ /* 0x000fe20000000000 */
[----:B------:R-:W-:Y:S01]  /*0d00*/  SHF.L.U32 R2, R2, 0x10, RZ ;  /* 0x0000001002027819 */ /* 0x000fe200000006ff */
[----:B------:R-:W-:-:S04]  /*0d10*/  HMUL2.BF16_V2 R3, R5.H0_H0, R5.H1_H1 ;  /* 0x3000000505037232 */ /* 0x000fc80000200800 */
[----:B------:R-:W-:Y:S01]  /*0d20*/  FADD R2, R13, R2 ;  /* 0x000000020d027221 */ /* 0x000fe20000000000 */
[----:B------:R-:W-:-:S04]  /*0d30*/  IMAD.U32 R3, R3, 0x10000, RZ ;  /* 0x0001000003037824 */ /* 0x000fc800078e00ff */
[----:B------:R-:W-:Y:S01]  /*0d40*/  FADD R2, R2, R3 ;  /* 0x0000000302027221 */ /* 0x000fe20000000000 */
[----:B------:R-:W-:Y:S02]  /*0d50*/  IADD3 R12, PT, PT, R12, 0x8, RZ ;  /* 0x000000080c0c7810 */ /* 0x000fe40007ffe0ff */
[----:B---3--:R-:W-:-:S05]  /*0d60*/  F2FP.BF16.F32.PACK_AB R17, R26, R17 ;  /* 0x000000111a11723e */ /* 0x008fca00000010ff */
[----:B------:R-:W-:Y:S01]  /*0d70*/  HMUL2.BF16_V2 R17, R17.H0_H0, R17.H1_H1 ;  /* 0x3000001111117232 */ /* 0x000fe20000200800 */
[----:B------:R-:W-:Y:S02]  /*0d80*/  F2FP.BF16.F32.PACK_AB R16, R23, R16 ;  /* 0x000000101710723e */ /* 0x000fe400000010ff */
[----:B--2---:R-:W-:Y:S02]  /*0d90*/  F2FP.BF16.F32.PACK_AB R25, R25, R4 ;  /* 0x000000041919723e */ /* 0x004fe400000010ff */
[----:B------:R-:W-:Y:S01]  /*0da0*/  PRMT R4, R17, 0x7610, R4 ;  /* 0x0000761011047816 */ /* 0x000fe20000000004 */
[----:B------:R-:W-:Y:S02]  /*0db0*/  HMUL2.BF16_V2 R11, R16.H0_H0, R16.H1_H1 ;  /* 0x30000010100b7232 */ /* 0x000fe40000200800 */
[----:B------:R-:W-:Y:S01]  /*0dc0*/  HMUL2.BF16_V2 R25, R25.H0_H0, R25.H1_H1 ;  /* 0x3000001919197232 */ /* 0x000fe20000200800 */
[----:B------:R-:W-:Y:S02]  /*0dd0*/  SHF.L.U32 R5, R4, 0x10, RZ ;  /* 0x0000001004057819 */ /* 0x000fe400000006ff */
[----:B------:R-:W-:-:S02]  /*0de0*/  SHF.L.U32 R11, R11, 0x10, RZ ;  /* 0x000000100b0b7819 */ /* 0x000fc400000006ff */
[----:B------:R-:W-:Y:S01]  /*0df0*/  PRMT R3, R25, 0x7610, R3 ;  /* 0x0000761019037816 */ /* 0x000fe20000000003 */
[----:B------:R-:W-:-:S04]  /*0e00*/  FADD R2, R2, R5 ;  /* 0x0000000502027221 */ /* 0x000fc80000000000 */
[----:B------:R-:W-:Y:S02]  /*0e10*/  IMAD.U32 R3, R3, 0x10000, RZ ;  /* 0x0001000003037824 */ /* 0x000fe400078e00ff */
[----:B------:R-:W-:-:S04]  /*0e20*/  FADD R2, R2, R11 ;  /* 0x0000000b02027221 */ /* 0x000fc80000000000 */
[----:B------:R-:W-:-:S07]  /*0e30*/  FADD R13, R2, R3 ;  /* 0x00000003020d7221 */ /* 0x000fce0000000000 */
.L_x_4:
[----:B------:R-:W-:Y:S05]  /*0e40*/  @!P0 BRA `(.L_x_3) ;  /* 0x00000004002c8947 */ /* 0x000fea0003800000 */
[----:B------:R-:W-:Y:S02]  /*0e50*/  IADD3 R2, PT, PT, R22, -0x1, RZ ;  /* 0xffffffff16027810 */ /* 0x000fe40007ffe0ff */
[----:B------:R-:W-:Y:S02]  /*0e60*/  ISETP.NE.AND P0, PT, R9, RZ, PT ;  /* 0x000000ff0900720c */ /* 0x000fe40003f05270 */
[----:B------:R-:W-:-:S13]  /*0e70*/  ISETP.GE.U32.AND P1, PT, R2, 0x3, PT ;  /* 0x000000030200780c */ /* 0x000fda0003f26070 */
[----:B------:R-:W-:Y:S05]  /*0e80*/  @!P1 BRA `(.L_x_5) ;  /* 0x0000000000949947 */ /* 0x000fea0003800000 */
[----:B------:R-:W0:Y:S01]  /*0e90*/  LDC.64 R2, c[0x0][0x388] ;  /* 0x0000e200ff027b82 */ /* 0x000e220000000a00 */
[C---:B------:R-:W-:Y:S01]  /*0ea0*/  IADD3 R16, P1, PT, R12.reuse, UR12, RZ ;  /* 0x0000000c0c107c10 */ /* 0x040fe2000ff3e0ff */
[----:B------:R-:W-:Y:S01]  /*0eb0*/  VIADD R17, R12, UR12 ;  /* 0x0000000c0c117c36 */ /* 0x000fe20008000000 */
[----:B------:R-:W-:Y:S02]  /*0ec0*/  IADD3 R11, PT, PT, R7, R12, RZ ;  /* 0x0000000c070b7210 */ /* 0x000fe40007ffe0ff */
[----:B------:R-:W-:-:S03]  /*0ed0*/  IADD3.X R18, PT, PT, RZ, RZ, RZ, P1, !PT ;  /* 0x000000ffff127210 */ /* 0x000fc60000ffe4ff */
[----:B------:R-:W1:Y:S08]  /*0ee0*/  LDC.64 R14, c[0x0][0x388] ;  /* 0x0000e200ff0e7b82 */ /* 0x000e700000000a00 */
[----:B------:R-:W2:Y:S01]  /*0ef0*/  LDC.64 R4, c[0x0][0x380] ;  /* 0x0000e000ff047b82 */ /* 0x000ea20000000a00 */
[----:B0-----:R-:W-:-:S04]  /*0f00*/  LEA R2, P1, R16, R2, 0x2 ;  /* 0x0000000210027211 */ /* 0x001fc800078210ff */
[----:B------:R-:W-:Y:S01]  /*0f10*/  LEA.HI.X R3, R16, R3, R18, 0x2, P1 ;  /* 0x0000000310037211 */ /* 0x000fe200008f1412 */
[----:B-1----:R-:W-:-:S04]  /*0f20*/  IMAD.WIDE.U32 R14, R17, 0x4, R14 ;  /* 0x00000004110e7825 */ /* 0x002fc800078e000e */
[----:B------:R-:W3:Y:S04]  /*0f30*/  LDG.E R19, desc[UR10][R2.64+0x8] ;  /* 0x0000080a02137981 */ /* 0x000ee8000c1e1900 */
[----:B------:R-:W4:Y:S01]  /*0f40*/  LDG.E R17, desc[UR10][R2.64+0x4] ;  /* 0x0000040a02117981 */ /* 0x000f22000c1e1900 */
[----:B--2---:R-:W-:-:S03]  /*0f50*/  IMAD.WIDE R4, R11, 0x4, R4 ;  /* 0x000000040b047825 */ /* 0x004fc600078e0204 */
[----:B------:R-:W2:Y:S04]  /*0f60*/  LDG.E R14, desc[UR10][R14.64] ;  /* 0x0000000a0e0e7981 */ /* 0x000ea8000c1e1900 */
[----:B------:R-:W2:Y:S04]  /*0f70*/  LDG.E R11, desc[UR10][R4.64] ;  /* 0x0000000a040b7981 */ /* 0x000ea8000c1e1900 */
[----:B------:R-:W4:Y:S04]  /*0f80*/  LDG.E R16, desc[UR10][R4.64+0x4] ;  /* 0x0000040a04107981 */ /* 0x000f28000c1e1900 */
[----:B------:R-:W3:Y:S04]  /*0f90*/  LDG.E R18, desc[UR10][R4.64+0x8] ;  /* 0x0000080a04127981 */ /* 0x000ee8000c1e1900 */
[----:B------:R0:W5:Y:S04]  /*0fa0*/  LDG.E R20, desc[UR10][R4.64+0xc] ;  /* 0x00000c0a04147981 */ /* 0x000168000c1e1900 */
[----:B------:R1:W5:Y:S01]  /*0fb0*/  LDG.E R23, desc[UR10][R2.64+0xc] ;  /* 0x00000c0a02177981 */ /* 0x000362000c1e1900 */
[----:B------:R-:W-:-:S02]  /*0fc0*/  IADD3 R12, PT, PT, R12, 0x4, RZ ;  /* 0x000000040c0c7810 */ /* 0x000fc40007ffe0ff */
[----:B--2---:R-:W-:Y:S02]  /*0fd0*/  F2FP.BF16.F32.PACK_AB R11, R14, R11 ;  /* 0x0000000b0e0b723e */ /* 0x004fe400000010ff */
[----:B----4-:R-:W-:-:S03]  /*0fe0*/  F2FP.BF16.F32.PACK_AB R16, R17, R16 ;  /* 0x000000101110723e */ /* 0x010fc600000010ff */
[----:B------:R-:W-:Y:S01]  /*0ff0*/  HMUL2.BF16_V2 R11, R11.H0_H0, R11.H1_H1 ;  /* 0x3000000b0b0b7232 */ /* 0x000fe20000200800 */
[----:B---3--:R-:W-:Y:S01]  /*1000*/  F2FP.BF16.F32.PACK_AB R18, R19, R18 ;  /* 0x000000121312723e */ /* 0x008fe200000010ff */
[----:B------:R-:W-:-:S03]  /*1010*/  HMUL2.BF16_V2 R14, R16.H0_H0, R16.H1_H1 ;  /* 0x30000010100e7232 */ /* 0x000fc60000200800 */
[----:B0-----:R-:W-:Y:S02]  /*1020*/  IMAD.U32 R4, R11, 0x10000, RZ ;  /* 0x000100000b047824 */ /* 0x001fe400078e00ff */
[----:B------:R-:W-:Y:S01]  /*1030*/  HMUL2.BF16_V2 R18, R18.H0_H0, R18.H1_H1 ;  /* 0x3000001212127232 */ /* 0x000fe20000200800 */
[----:B-1----:R-:W-:Y:S02]  /*1040*/  SHF.L.U32 R3, R14, 0x10, RZ ;  /* 0x000000100e037819 */ /* 0x002fe400000006ff */
[----:B-----5:R-:W-:Y:S01]  /*1050*/  F2FP.BF16.F32.PACK_AB R20, R23, R20 ;  /* 0x000000141714723e */ /* 0x020fe200000010ff */
[----:B------:R-:W-:Y:S01]  /*1060*/  FADD R4, R13, R4 ;  /* 0x000000040d047221 */ /* 0x000fe20000000000 */
[----:B------:R-:W-:-:S03]  /*1070*/  PRMT R2, R18, 0x7610, R2 ;  /* 0x0000761012027816 */ /* 0x000fc60000000002 */
[----:B------:R-:W-:Y:S01]  /*1080*/  HMUL2.BF16_V2 R5, R20.H0_H0, R20.H1_H1 ;  /* 0x3000001414057232 */ /* 0x000fe20000200800 */
[----:B------:R-:W-:Y:S01]  /*1090*/  SHF.L.U32 R2, R2, 0x10, RZ ;  /* 0x0000001002027819 */ /* 0x000fe200000006ff */
[----:B------:R-:W-:-:S03]  /*10a0*/  FADD R3, R4, R3 ;  /* 0x0000000304037221 */ /* 0x000fc60000000000 */
[----:B------:R-:W-:Y:S02]  /*10b0*/  IMAD.U32 R5, R5, 0x10000, RZ ;  /* 0x0001000005057824 */ /* 0x000fe400078e00ff */
[----:B------:R-:W-:-:S04]  /*10c0*/  FADD R2, R3, R2 ;  /* 0x0000000203027221 */ /* 0x000fc80000000000 */
[----:B------:R-:W-:-:S07]  /*10d0*/  FADD R13, R2, R5 ;  /* 0x00000005020d7221 */ /* 0x000fce0000000000 */
.L_x_5:
[----:B------:R-:W-:Y:S05]  /*10e0*/  @!P0 BRA `(.L_x_3) ;  /* 0x0000000000848947 */ /* 0x000fea0003800000 */
[----:B------:R-:W0:Y:S01]  /*10f0*/  LDC.64 R4, c[0x0][0x388] ;  /* 0x0000e200ff047b82 */ /* 0x000e220000000a00 */
[----:B------:R-:W-:Y:S01]  /*1100*/  IADD3 R15, PT, PT, R12, UR12, RZ ;  /* 0x0000000c0c0f7c10 */ /* 0x000fe2000fffe0ff */
[----:B------:R-:W-:-:S06]  /*1110*/  IMAD.IADD R11, R7, 0x1, R12 ;  /* 0x00000001070b7824 */ /* 0x000fcc00078e020c */
[----:B------:R-:W1:Y:S01]  /*1120*/  LDC.64 R2, c[0x0][0x380] ;  /* 0x0000e000ff027b82 */ /* 0x000e620000000a00 */
[----:B0-----:R-:W-:-:S06]  /*1130*/  IMAD.WIDE.U32 R4, R15, 0x4, R4 ;  /* 0x000000040f047825 */ /* 0x001fcc00078e0004 */
[----:B------:R-:W2:Y:S01]  /*1140*/  LDG.E R4, desc[UR10][R4.64] ;  /* 0x0000000a04047981 */ /* 0x000ea2000c1e1900 */
[----:B-1----:R-:W-:-:S05]  /*1150*/  IMAD.WIDE R2, R11, 0x4, R2 ;  /* 0x000000040b027825 */ /* 0x002fca00078e0202 */
[----:B------:R-:W2:Y:S01]  /*1160*/  LDG.E R11, desc[UR10][R2.64] ;  /* 0x0000000a020b7981 */ /* 0x000ea2000c1e1900 */
[----:B------:R-:W-:Y:S02]  /*1170*/  ISETP.NE.AND P0, PT, R9, 0x1, PT ;  /* 0x000000010900780c */ /* 0x000fe40003f05270 */
[----:B--2---:R-:W-:-:S05]  /*1180*/  F2FP.BF16.F32.PACK_AB R11, R4, R11 ;  /* 0x0000000b040b723e */ /* 0x004fca00000010ff */
[----:B------:R-:W-:-:S05]  /*1190*/  HMUL2.BF16_V2 R11, R11.H0_H0, R11.H1_H1 ;  /* 0x3000000b0b0b7232 */ /* 0x000fca0000200800 */
[----:B------:R-:W-:-:S05]  /*11a0*/  SHF.L.U32 R14, R11, 0x10, RZ ;  /* 0x000000100b0e7819 */ /* 0x000fca00000006ff */
[----:B------:R-:W-:Y:S01]  /*11b0*/  FADD R13, R13, R14 ;  /* 0x0000000e0d0d7221 */ /* 0x000fe20000000000 */
[----:B------:R-:W-:Y:S06]  /*11c0*/  @!P0 BRA `(.L_x_3) ;  /* 0x00000000004c8947 */ /* 0x000fec0003800000 */
[----:B------:R-:W0:Y:S01]  /*11d0*/  LDC.64 R4, c[0x0][0x388] ;  /* 0x0000e200ff047b82 */ /* 0x000e220000000a00 */
[----:B------:R-:W-:Y:S02]  /*11e0*/  IADD3 R11, P1, PT, R12, UR12, RZ ;  /* 0x0000000c0c0b7c10 */ /* 0x000fe4000ff3e0ff */
[----:B------:R-:W-:Y:S02]  /*11f0*/  ISETP.NE.AND P0, PT, R9, 0x2, PT ;  /* 0x000000020900780c */ /* 0x000fe40003f05270 */
[----:B------:R-:W-:-:S11]  /*1200*/  IADD3.X R12, PT, PT, RZ, RZ, RZ, P1, !PT ;  /* 0x000000ffff0c7210 */ /* 0x000fd60000ffe4ff */
[----:B------:R-:W2:Y:S01]  /*1210*/  @P0 LDG.E R14, desc[UR10][R2.64+0x8] ;  /* 0x0000080a020e0981 */ /* 0x000ea2000c1e1900 */
[----:B0-----:R-:W-:-:S04]  /*1220*/  LEA R4, P1, R11, R4, 0x2 ;  /* 0x000000040b047211 */ /* 0x001fc800078210ff */
[----:B------:R-:W-:Y:S02]  /*1230*/  LEA.HI.X R5, R11, R5, R12, 0x2, P1 ;  /* 0x000000050b057211 */ /* 0x000fe400008f140c */
[----:B------:R-:W3:Y:S04]  /*1240*/  LDG.E R11, desc[UR10][R2.64+0x4] ;  /* 0x0000040a020b7981 */ /* 0x000ee8000c1e1900 */
[----:B------:R-:W3:Y:S04]  /*1250*/  LDG.E R12, desc[UR10][R4.64+0x4] ;  /* 0x0000040a040c7981 */ /* 0x000ee8000c1e1900 */
[----:B------:R-:W4:Y:S01]  /*1260*/  @P0 LDG.E R15, desc[UR10][R4.64+0x8] ;  /* 0x0000080a040f0981 */ /* 0x000f22000c1e1900 */
[----:B--2---:R-:W-:-:S02]  /*1270*/  @P0 F2FP.BF16.F32.PACK_AB R14, RZ, R14 ;  /* 0x0000000eff0e023e */ /* 0x004fc400000010ff */
[----:B---3--:R-:W-:Y:S02]  /*1280*/  F2FP.BF16.F32.PACK_AB R11, R12, R11 ;  /* 0x0000000b0c0b723e */ /* 0x008fe400000010ff */
[----:B----4-:R-:W-:-:S03]  /*1290*/  @P0 F2FP.BF16.F32.PACK_AB R15, RZ, R15 ;  /* 0x0000000fff0f023e */ /* 0x010fc600000010ff */
[----:B------:R-:W-:Y:S02]  /*12a0*/  HMUL2.BF16_V2 R11, R11.H0_H0, R11.H1_H1 ;  /* 0x3000000b0b0b7232 */ /* 0x000fe40000200800 */
[----:B------:R-:W-:-:S03]  /*12b0*/  @P0 HMUL2.BF16_V2 R14, R14.H0_H0, R15.H0_H0 ;  /* 0x2000000f0e0e0232 */ /* 0x000fc60000200800 */
[----:B------:R-:W-:Y:S02]  /*12c0*/  IMAD.U32 R12, R11, 0x10000, RZ ;  /* 0x000100000b0c7824 */ /* 0x000fe400078e00ff */
[----:B------:R-:W-:Y:S02]  /*12d0*/  @P0 SHF.L.U32 R14, R14, 0x10, RZ ;  /* 0x000000100e0e0819 */ /* 0x000fe400000006ff */
[----:B------:R-:W-:-:S04]  /*12e0*/  FADD R13, R13, R12 ;  /* 0x0000000c0d0d7221 */ /* 0x000fc80000000000 */
[----:B------:R-:W-:-:S07]  /*12f0*/  @P0 FADD R13, R13, R14 ;  /* 0x0000000e0d0d0221 */ /* 0x000fce0000000000 */
.L_x_3:
[----:B------:R-:W-:Y:S01]  /*1300*/  FFMA R0, R13, R13, R0 ;  /* 0x0000000d0d007223 */ /* 0x000fe20000000000 */
[----:B------:R-:W-:Y:S06]  /*1310*/  BRA.U UP0, `(.L_x_6) ;  /* 0xffffffed00a47547 */ /* 0x000fec000b83ffff */
.L_x_0:
[----:B------:R-:W-:Y:S01]  /*1320*/  IADD3 R2, PT, PT, R0, -0xd000000, RZ ;  /* 0xf300000000027810 */ /* 0x000fe20007ffe0ff */
[----:B------:R0:W1:Y:S01]  /*1330*/  MUFU.RSQ R5, R0 ;  /* 0x0000000000057308 */ /* 0x0000620000001400 */
[----:B------:R-:W-:Y:S02]  /*1340*/  BSSY.RECONVERGENT B0, `(.L_x_7) ;  /* 0x000000a000007945 */ /* 0x000fe40003800200 */
[----:B------:R-:W-:-:S13]  /*1350*/  ISETP.GT.U32.AND P0, PT, R2, 0x727fffff, PT ;  /* 0x727fffff0200780c */ /* 0x000fda0003f04070 */
[----:B0-----:R-:W-:Y:S05]  /*1360*/  @!P0 BRA `(.L_x_8) ;  /* 0x00000000000c8947 */ /* 0x001fea0003800000 */
[----:B------:R-:W-:-:S07]  /*1370*/  MOV R8, 0x1390 ;  /* 0x0000139000087802 */ /* 0x000fce0000000f00 */
[----:B-1----:R-:W-:Y:S05]  /*1380*/  CALL.REL.NOINC `($__internal_0_$__cuda_sm20_sqrt_rn_f32_slowpath) ;  /* 0x0000000000387944 */ /* 0x002fea0003c00000 */
[----:B------:R-:W-:Y:S05]  /*1390*/  BRA `(.L_x_9) ;  /* 0x0000000000107947 */ /* 0x000fea0003800000 */
.L_x_8:
[C---:B-1----:R-:W-:Y:S01]  /*13a0*/  FMUL.FTZ R3, R5.reuse, R0 ;  /* 0x0000000005037220 */ /* 0x042fe20000410000 */
[----:B------:R-:W-:-:S03]  /*13b0*/  FMUL.FTZ R2, R5, 0.5 ;  /* 0x3f00000005027820 */ /* 0x000fc60000410000 */
[----:B------:R-:W-:-:S04]  /*13c0*/  FFMA R0, -R3, R3, R0 ;  /* 0x0000000303007223 */ /* 0x000fc80000000100 */
[----:B------:R-:W-:-:S07]  /*13d0*/  FFMA R0, R0, R2, R3 ;  /* 0x0000000200007223 */ /* 0x000fce0000000003 */
.L_x_9:
[----:B------:R-:W-:Y:S05]  /*13e0*/  BSYNC.RECONVERGENT B0 ;  /* 0x0000000000007941 */ /* 0x000fea0003800200 */
.L_x_7:
[----:B------:R-:W0:Y:S01]  /*13f0*/  LDC.64 R2, c[0x0][0x390] ;  /* 0x0000e400ff027b82 */ /* 0x000e220000000a00 */
[----:B------:R-:W1:Y:S01]  /*1400*/  LDCU UR4, c[0x0][0x3a4] ;  /* 0x00007480ff0477ac */ /* 0x000e620008000800 */
[----:B------:R-:W-:-:S04]  /*1410*/  FADD R0, R0, -1 ;  /* 0xbf80000000007421 */ /* 0x000fc80000000000 */
[----:B-1----:R-:W-:-:S04]  /*1420*/  FMUL R5, R0, UR4 ;  /* 0x0000000400057c20 */ /* 0x002fc80008400000 */
[----:B------:R-:W-:Y:S01]  /*1430*/  FMUL R5, R0, R5 ;  /* 0x0000000500057220 */ /* 0x000fe20000400000 */
[----:B0-----:R-:W-:-:S05]  /*1440*/  IMAD.WIDE R6, R6, 0x4, R2 ;  /* 0x0000000406067825 */ /* 0x001fca00078e0202 */
[----:B------:R-:W-:Y:S01]  /*1450*/  STG.E desc[UR10][R6.64], R5 ;  /* 0x0000000506007986 */ /* 0x000fe2000c10190a */
[----:B------:R-:W-:Y:S05]  /*1460*/  EXIT ;  /* 0x000000000000794d */ /* 0x000fea0003800000 */
        .weak           $__internal_0_$__cuda_sm20_sqrt_rn_f32_slowpath
        .type           $__internal_0_$__cuda_sm20_sqrt_rn_f32_slowpath,@function
        .size           $__internal_0_$__cuda_sm20_sqrt_rn_f32_slowpath,(.L_x_39 - $__internal_0_$__cuda_sm20_sqrt_rn_f32_slowpath)
$__internal_0_$__cuda_sm20_sqrt_rn_f32_slowpath:
[----:B------:R-:W-:-:S13]  /*1470*/  LOP3.LUT P0, RZ, R0, 0x7fffffff, RZ, 0xc0, !PT ;  /* 0x7fffffff00ff7812 */ /* 0x000fda000780c0ff */
[----:B------:R-:W-:Y:S01]  /*1480*/  @!P0 IMAD.MOV.U32 R2, RZ, RZ, R0 ;  /* 0x000000ffff028224 */ /* 0x000fe200078e0000 */
[----:B------:R-:W-:Y:S06]  /*1490*/  @!P0 BRA `(.L_x_10) ;  /* 0x0000000000408947 */ /* 0x000fec0003800000 */
[----:B------:R-:W-:-:S13]  /*14a0*/  FSETP.GEU.FTZ.AND P0, PT, R0, RZ, PT ;  /* 0x000000ff0000720b */ /* 0x000fda0003f1e000 */
[----:B------:R-:W-:Y:S01]  /*14b0*/  @!P0 MOV R2, 0x7fffffff ;  /* 0x7fffffff00028802 */ /* 0x000fe20000000f00 */
[----:B------:R-:W-:Y:S06]  /*14c0*/  @!P0 BRA `(.L_x_10) ;  /* 0x0000000000348947 */ /* 0x000fec0003800000 */
[----:B------:R-:W-:-:S13]  /*14d0*/  FSETP.GTU.FTZ.AND P0, PT, |R0|, +INF , PT ;  /* 0x7f8000000000780b */ /* 0x000fda0003f1c200 */
[----:B------:R-:W-:Y:S01]  /*14e0*/  @P0 FADD.FTZ R2, R0, 1 ;  /* 0x3f80000000020421 */ /* 0x000fe20000010000 */
[----:B------:R-:W-:Y:S06]  /*14f0*/  @P0 BRA `(.L_x_10) ;  /* 0x0000000000280947 */ /* 0x000fec0003800000 */
[----:B------:R-:W-:-:S13]  /*1500*/  FSETP.NEU.FTZ.AND P0, PT, |R0|, +INF , PT ;  /* 0x7f8000000000780b */ /* 0x000fda0003f1d200 */
[----:B------:R-:W-:-:S04]  /*1510*/  @P0 FFMA R3, R0, 1.84467440737095516160e+19, RZ ;  /* 0x5f80000000030823 */ /* 0x000fc800000000ff */
[----:B------:R-:W0:Y:S02]  /*1520*/  @P0 MUFU.RSQ R2, R3 ;  /* 0x0000000300020308 */ /* 0x000e240000001400 */
[----:B0-----:R-:W-:Y:S01]  /*1530*/  @P0 FMUL.FTZ R4, R3, R2 ;  /* 0x0000000203040220 */ /* 0x001fe20000410000 */
[----:B------:R-:W-:Y:S01]  /*1540*/  @P0 FMUL.FTZ R7, R2, 0.5 ;  /* 0x3f00000002070820 */ /* 0x000fe20000410000 */
[----:B------:R-:W-:Y:S02]  /*1550*/  @!P0 MOV R2, R0 ;  /* 0x0000000000028202 */ /* 0x000fe40000000f00 */
[----:B------:R-:W-:-:S04]  /*1560*/  @P0 FADD.FTZ R5, -R4, -RZ ;  /* 0x800000ff04050221 */ /* 0x000fc80000010100 */
[----:B------:R-:W-:-:S04]  /*1570*/  @P0 FFMA R5, R4, R5, R3 ;  /* 0x0000000504050223 */ /* 0x000fc80000000003 */
[----:B------:R-:W-:-:S04]  /*1580*/  @P0 FFMA R5, R5, R7, R4 ;  /* 0x0000000705050223 */ /* 0x000fc80000000004 */
[----:B------:R-:W-:-:S07]  /*1590*/  @P0 FMUL.FTZ R2, R5, 2.3283064365386962891e-10 ;  /* 0x2f80000005020820 */ /* 0x000fce0000410000 */
.L_x_10:
[----:B------:R-:W-:Y:S02]  /*15a0*/  HFMA2 R3, -RZ, RZ, 0, 0 ;  /* 0x00000000ff037431 */ /* 0x000fe400000001ff */
[----:B------:R-:W-:Y:S01]  /*15b0*/  IMAD.MOV.U32 R0, RZ, RZ, R2 ;  /* 0x000000ffff007224 */ /* 0x000fe200078e0002 */
[----:B------:R-:W-:-:S04]  /*15c0*/  MOV R2, R8 ;  /* 0x0000000800027202 */ /* 0x000fc80000000f00 */
[----:B------:R-:W-:Y:S05]  /*15d0*/  RET.REL.NODEC R2 `(_Z28gradient_penalty_kernel_bf16PKfS0_Pfiiif) ;  /* 0xffffffe802887950 */ /* 0x000fea0003c3ffff */
.L_x_11:
[----:B------:R-:W-:-:S00]  /*15e0*/  BRA `(.L_x_11) ;  /* 0xfffffffc00fc7947 */ /* 0x000fc0000383ffff */
[----:B------:R-:W-:-:S00]  /*15f0*/  NOP ;  /* 0x0000000000007918 */ /* 0x000fc00000000000 */
        /* <DEDUP_REMOVED lines=8> */
.L_x_39:


//--------------------- .text._Z18matmul_kernel_bf16PKfS0_Pfiii --------------------------
	.section	.text._Z18matmul_kernel_bf16PKfS0_Pfiii,"ax",@progbits
	.align	128
        .global         _Z18matmul_kernel_bf16PKfS0_Pfiii
        .type           _Z18matmul_kernel_bf16PKfS0_Pfiii,@function
        .size           _Z18matmul_kernel_bf16PKfS0_Pfiii,(.L_x_42 - _Z18matmul_kernel_bf16PKfS0_Pfiii)
        .other          _Z18matmul_kernel_bf16PKfS0_Pfiii,@"STO_CUDA_ENTRY STV_DEFAULT"
_Z18matmul_kernel_bf16PKfS0_Pfiii:
.text._Z18matmul_kernel_bf16PKfS0_Pfiii:
[----:B------:R-:W-:Y:S01]  /*0000*/  LDC R1, c[0x0][0x37c] ;  /* 0x0000df00ff017b82 */ /* 0x000fe20000000800 */
[----:B------:R-:W0:Y:S07]  /*0010*/  S2R R3, SR_TID.Y ;  /* 0x0000000000037919 */ /* 0x000e2e0000002200 */
[----:B------:R-:W1:Y:S01]  /*0020*/  LDC R7, c[0x0][0x360] ;  /* 0x0000d800ff077b82 */ /* 0x000e620000000800 */
[----:B------:R-:W2:Y:S01]  /*0030*/  LDCU UR11, c[0x0][0x3a0] ;  /* 0x00007400ff0b77ac */ /* 0x000ea20008000800 */
[----:B------:R-:W1:Y:S01]  /*0040*/  S2R R2, SR_TID.X ;  /* 0x0000000000027919 */ /* 0x000e620000002100 */
[----:B------:R-:W3:Y:S05]  /*0050*/  LDCU UR6, c[0x0][0x398] ;  /* 0x00007300ff0677ac */ /* 0x000eea0008000800 */
[----:B------:R-:W0:Y:S08]  /*0060*/  S2UR UR5, SR_CTAID.Y ;  /* 0x00000000000579c3 */ /* 0x000e300000002600 */
[----:B------:R-:W0:Y:S08]  /*0070*/  LDC R0, c[0x0][0x364] ;  /* 0x0000d900ff007b82 */ /* 0x000e300000000800 */
[----:B------:R-:W1:Y:S01]  /*0080*/  S2UR UR4, SR_CTAID.X ;  /* 0x00000000000479c3 */ /* 0x000e620000002500 */
[----:B0-----:R-:W-:-:S05]  /*0090*/  IMAD R0, R0, UR5, R3 ;  /* 0x0000000500007c24 */ /* 0x001fca000f8e0203 */
[----:B--2---:R-:W-:Y:S01]  /*00a0*/  ISETP.GE.AND P0, PT, R0, UR11, PT ;  /* 0x0000000b00007c0c */ /* 0x004fe2000bf06270 */
[----:B-1----:R-:W-:-:S05]  /*00b0*/  IMAD R7, R7, UR4, R2 ;  /* 0x0000000407077c24 */ /* 0x002fca000f8e0202 */
[----:B---3--:R-:W-:-:S13]  /*00c0*/  ISETP.GE.OR P0, PT, R7, UR6, P0 ;  /* 0x0000000607007c0c */ /* 0x008fda0008706670 */
[----:B------:R-:W-:Y:S05]  /*00d0*/  @P0 EXIT ;  /* 0x000000000000094d */ /* 0x000fea0003800000 */
[----:B------:R-:W0:Y:S01]  /*00e0*/  LDCU UR7, c[0x0][0x39c] ;  /* 0x00007380ff0777ac */ /* 0x000e220008000800 */
[----:B------:R-:W-:Y:S01]  /*00f0*/  HFMA2 R14, -RZ, RZ, 0, 0 ;  /* 0x00000000ff0e7431 */ /* 0x000fe200000001ff */
[----:B------:R-:W1:Y:S01]  /*0100*/  LDCU.64 UR12, c[0x0][0x358] ;  /* 0x00006b00ff0c77ac */ /* 0x000e620008000a00 */
[----:B0-----:R-:W-:-:S09]  /*0110*/  UISETP.GE.AND UP0, UPT, UR7, 0x1, UPT ;  /* 0x000000010700788c */ /* 0x001fd2000bf06270 */
[----:B-1----:R-:W-:Y:S05]  /*0120*/  BRA.U !UP0, `(.L_x_12) ;  /* 0x0000001108407547 */ /* 0x002fea000b800000 */
[----:B------:R-:W-:Y:S02]  /*0130*/  UISETP.GE.U32.AND UP1, UPT, UR7, 0x10, UPT ;  /* 0x000000100700788c */ /* 0x000fe4000bf26070 */
[----:B------:R-:W-:Y:S01]  /*0140*/  IMAD R6, R7, UR7, RZ ;  /* 0x0000000707067c24 */ /* 0x000fe2000f8e02ff */
[----:B------:R-:W-:Y:S02]  /*0150*/  ULOP3.LUT UR10, UR7, 0xf, URZ, 0xc0, !UPT ;  /* 0x0000000f070a7892 */ /* 0x000fe4000f8ec0ff */
[----:B------:R-:W-:Y:S01]  /*0160*/  IMAD R8, R0, UR7, RZ ;  /* 0x0000000700087c24 */ /* 0x000fe2000f8e02ff */
[----:B------:R-:W-:Y:S01]  /*0170*/  UMOV UR4, URZ ;  /* 0x000000ff00047c82 */ /* 0x000fe20008000000 */
[----:B------:R-:W-:Y:S01]  /*0180*/  IMAD.MOV.U32 R14, RZ, RZ, RZ ;  /* 0x000000ffff0e7224 */ /* 0x000fe200078e00ff */
[----:B------:R-:W-:Y:S01]  /*0190*/  UISETP.NE.AND UP0, UPT, UR10, URZ, UPT ;  /* 0x000000ff0a00728c */ /* 0x000fe2000bf05270 */
[----:B------:R-:W-:Y:S10]  /*01a0*/  BRA.U !UP1, `(.L_x_13) ;  /* 0x0000000909047547 */ /* 0x000ff4000b800000 */
[----:B------:R-:W0:Y:S01]  /*01b0*/  LDC.64 R2, c[0x0][0x388] ;  /* 0x0000e200ff027b82 */ /* 0x000e220000000a00 */
[----:B------:R-:W1:Y:S01]  /*01c0*/  LDCU.64 UR8, c[0x0][0x380] ;  /* 0x00007000ff0877ac */ /* 0x000e620008000a00 */
[----:B------:R-:W-:Y:S01]  /*01d0*/  IMAD.MOV.U32 R14, RZ, RZ, RZ ;  /* 0x000000ffff0e7224 */ /* 0x000fe200078e00ff */
[----:B------:R-:W-:Y:S01]  /*01e0*/  MOV R9, R6 ;  /* 0x0000000600097202 */ /* 0x000fe20000000f00 */
[----:B------:R-:W-:Y:S02]  /*01f0*/  ULOP3.LUT UR4, UR7, 0x7ffffff0, URZ, 0xc0, !UPT ;  /* 0x7ffffff007047892 */ /* 0x000fe4000f8ec0ff */
[----:B-1----:R-:W-:Y:S02]  /*0200*/  UIADD3 UR5, UP1, UPT, UR8, 0x20, URZ ;  /* 0x0000002008057890 */ /* 0x002fe4000ff3e0ff */
[----:B------:R-:W-:Y:S02]  /*0210*/  UIADD3 UR8, UPT, UPT, -UR4, URZ, URZ ;  /* 0x000000ff04087290 */ /* 0x000fe4000fffe1ff */
[----:B------:R-:W-:Y:S01]  /*0220*/  UIADD3.X UR6, UPT, UPT, URZ, UR9, URZ, UP1, !UPT ;  /* 0x00000009ff067290 */ /* 0x000fe20008ffe4ff */
[----:B0-----:R-:W-:-:S03]  /*0230*/  IMAD.WIDE.U32 R2, R8, 0x4, R2 ;  /* 0x0000000408027825 */ /* 0x001fc600078e0002 */
[----:B------:R-:W-:-:S04]  /*0240*/  IADD3 R2, P0, PT, R2, 0x20, RZ ;  /* 0x0000002002027810 */ /* 0x000fc80007f1e0ff */
[----:B------:R-:W-:-:S09]  /*0250*/  IADD3.X R3, PT, PT, RZ, R3, RZ, P0, !PT ;  /* 0x00000003ff037210 */ /* 0x000fd200007fe4ff */
.L_x_14:
        /* <DEDUP_REMOVED lines=19> */
[----:B------:R-:W5:Y:S01]  /*0390*/  LDG.E R27, desc[UR12][R2.64+0x1c] ;  /* 0x00001c0c021b7981 */ /* 0x000f62000c1e1900 */
[----:B--2---:R-:W-:-:S02]  /*03a0*/  F2FP.BF16.F32.PACK_AB R23, R24, R23 ;  /* 0x000000171817723e */ /* 0x004fc400000010ff */
[----:B---3--:R-:W-:-:S03]  /*03b0*/  F2FP.BF16.F32.PACK_AB R25, R26, R25 ;  /* 0x000000191a19723e */ /* 0x008fc600000010ff */
[----:B------:R-:W-:Y:S01]  /*03c0*/  HMUL2.BF16_V2 R23, R23.H0_H0, R23.H1_H1 ;  /* 0x3000001717177232 */ /* 0x000fe20000200800 */
[----:B------:R-:W2:Y:S01]  /*03d0*/  LDG.E R26, desc[UR12][R4.64+0x1c] ;  /* 0x00001c0c041a7981 */ /* 0x000ea2000c1e1900 */
[----:B------:R-:W-:Y:S01]  /*03e0*/  HMUL2.BF16_V2 R24, R25.H0_H0, R25.H1_H1 ;  /* 0x3000001919187232 */ /* 0x000fe20000200800 */
[----:B----4-:R-:W-:Y:S02]  /*03f0*/  F2FP.BF16.F32.PACK_AB R25, R21, R22 ;  /* 0x000000161519723e */ /* 0x010fe400000010ff */
[----:B------:R-:W-:-:S03]  /*0400*/  IMAD.U32 R23, R23, 0x10000, RZ ;  /* 0x0001000017177824 */ /* 0x000fc600078e00ff */
[----:B------:R-:W-:Y:S02]  /*0410*/  HMUL2.BF16_V2 R25, R25.H0_H0, R25.H1_H1 ;  /* 0x3000001919197232 */ /* 0x000fe40000200800 */
[----:B------:R-:W-:Y:S01]  /*0420*/  FADD R22, R23, R14 ;  /* 0x0000000e17167221 */ /* 0x000fe20000000000 */
[----:B-----5:R-:W-:Y:S01]  /*0430*/  F2FP.BF16.F32.PACK_AB R20, R15, R20 ;  /* 0x000000140f14723e */ /* 0x020fe200000010ff */
[----:B------:R-:W3:Y:S01]  /*0440*/  LDG.E R14, desc[UR12][R2.64] ;  /* 0x0000000c020e7981 */ /* 0x000ee2000c1e1900 */
[----:B------:R-:W-:-:S03]  /*0450*/  SHF.L.U32 R21, R24, 0x10, RZ ;  /* 0x0000001018157819 */ /* 0x000fc600000006ff */
[----:B------:R-:W3:Y:S01]  /*0460*/  LDG.E R15, desc[UR12][R4.64] ;  /* 0x0000000c040f7981 */ /* 0x000ee2000c1e1900 */
[----:B------:R-:W-:Y:S02]  /*0470*/  F2FP.BF16.F32.PACK_AB R19, R18, R19 ;  /* 0x000000131213723e */ /* 0x000fe400000010ff */
[----:B------:R-:W-:Y:S01]  /*0480*/  PRMT R18, R25, 0x7610, R18 ;  /* 0x0000761019127816 */ /* 0x000fe20000000012 */
[----:B------:R-:W-:Y:S02]  /*0490*/  HMUL2.BF16_V2 R20, R20.H0_H0, R20.H1_H1 ;  /* 0x3000001414147232 */ /* 0x000fe40000200800 */
[----:B------:R-:W-:Y:S01]  /*04a0*/  FADD R22, R22, R21 ;  /* 0x0000001516167221 */ /* 0x000fe20000000000 */
[----:B------:R-:W-:Y:S01]  /*04b0*/  HMUL2.BF16_V2 R23, R19.H0_H0, R19.H1_H1 ;  /* 0x3000001313177232 */ /* 0x000fe20000200800 */
[----:B------:R-:W4:Y:S01]  /*04c0*/  LDG.E R21, desc[UR12][R2.64+0x4] ;  /* 0x0000040c02157981 */ /* 0x000f22000c1e1900 */
[----:B------:R-:W-:Y:S01]  /*04d0*/  IMAD.U32 R19, R18, 0x10000, RZ ;  /* 0x0001000012137824 */ /* 0x000fe200078e00ff */
[----:B------:R-:W-:-:S02]  /*04e0*/  F2FP.BF16.F32.PACK_AB R16, R17, R16 ;  /* 0x000000101110723e */ /* 0x000fc400000010ff */
[----:B------:R-:W4:Y:S01]  /*04f0*/  LDG.E R18, desc[UR12][R4.64+0x4] ;  /* 0x0000040c04127981 */ /* 0x000f22000c1e1900 */
[----:B------:R-:W-:Y:S01]  /*0500*/  PRMT R17, R20, 0x7610, R17 ;  /* 0x0000761014117816 */ /* 0x000fe20000000011 */
[----:B------:R-:W-:Y:S01]  /*0510*/  FADD R19, R22, R19 ;  /* 0x0000001316137221 */ /* 0x000fe20000000000 */
[----:B------:R-:W-:Y:S01]  /*0520*/  HMUL2.BF16_V2 R24, R16.H0_H0, R16.H1_H1 ;  /* 0x3000001010187232 */ /* 0x000fe20000200800 */
[----:B------:R-:W-:Y:S01]  /*0530*/  PRMT R22, R23, 0x7610, R22 ;  /* 0x0000761017167816 */ /* 0x000fe20000000016 */
[----:B------:R-:W5:Y:S01]  /*0540*/  LDG.E R16, desc[UR12][R2.64+0x8] ;  /* 0x0000080c02107981 */ /* 0x000f62000c1e1900 */
[----:B------:R-:W-:-:S03]  /*0550*/  SHF.L.U32 R20, R17, 0x10, RZ ;  /* 0x0000001011147819 */ /* 0x000fc600000006ff */
[----:B------:R-:W5:Y:S01]  /*0560*/  LDG.E R23, desc[UR12][R4.64+0x8] ;  /* 0x0000080c04177981 */ /* 0x000f62000c1e1900 */
[----:B------:R-:W-:Y:S01]  /*0570*/  PRMT R17, R24, 0x7610, R17 ;  /* 0x0000761018117816 */ /* 0x000fe20000000011 */
[----:B------:R-:W-:Y:S02]  /*0580*/  IMAD.U32 R22, R22, 0x10000, RZ ;  /* 0x0001000016167824 */ /* 0x000fe400078e00ff */
[----:B------:R-:W-:Y:S01]  /*0590*/  FADD R19, R19, R20 ;  /* 0x0000001413137221 */ /* 0x000fe20000000000 */
[----:B------:R-:W-:Y:S01]  /*05a0*/  SHF.L.U32 R24, R17, 0x10, RZ ;  /* 0x0000001011187819 */ /* 0x000fe200000006ff */
[----:B------:R-:W2:Y:S02]  /*05b0*/  LDG.E R20, desc[UR12][R4.64+0x10] ;  /* 0x0000100c04147981 */ /* 0x000ea4000c1e1900 */
[----:B------:R-:W-:Y:S02]  /*05c0*/  FADD R19, R19, R22 ;  /* 0x0000001613137221 */ /* 0x000fe40000000000 */
[----:B------:R-:W2:Y:S02]  /*05d0*/  LDG.E R17, desc[UR12][R2.64+0xc] ;  /* 0x00000c0c02117981 */ /* 0x000ea4000c1e1900 */
[----:B------:R-:W-:-:S02]  /*05e0*/  FADD R24, R19, R24 ;  /* 0x0000001813187221 */ /* 0x000fc40000000000 */
[----:B------:R-:W2:Y:S04]  /*05f0*/  LDG.E R22, desc[UR12][R4.64+0xc] ;  /* 0x00000c0c04167981 */ /* 0x000ea8000c1e1900 */
[----:B------:R-:W2:Y:S01]  /*0600*/  LDG.E R19, desc[UR12][R2.64+0x10] ;  /* 0x0000100c02137981 */ /* 0x000ea2000c1e1900 */
[----:B------:R-:W-:Y:S02]  /*0610*/  F2FP.BF16.F32.PACK_AB R25, R12, R13 ;  /* 0x0000000d0c19723e */ /* 0x000fe400000010ff */
[----:B------:R-:W-:Y:S01]  /*0620*/  F2FP.BF16.F32.PACK_AB R28, R10, R11 ;  /* 0x0000000b0a1c723e */ /* 0x000fe200000010ff */
[----:B------:R-:W2:Y:S04]  /*0630*/  LDG.E R12, desc[UR12][R2.64+0x14] ;  /* 0x0000140c020c7981 */ /* 0x000ea8000c1e1900 */
[----:B------:R-:W2:Y:S04]  /*0640*/  LDG.E R13, desc[UR12][R4.64+0x14] ;  /* 0x0000140c040d7981 */ /* 0x000ea8000c1e1900 */
[----:B------:R-:W2:Y:S04]  /*0650*/  LDG.E R10, desc[UR12][R2.64+0x18] ;  /* 0x0000180c020a7981 */ /* 0x000ea8000c1e1900 */
[----:B------:R0:W2:Y:S01]  /*0660*/  LDG.E R11, desc[UR12][R4.64+0x18] ;  /* 0x0000180c040b7981 */ /* 0x0000a2000c1e1900 */
[----:B------:R-:W-:-:S02]  /*0670*/  HMUL2.BF16_V2 R29, R25.H0_H0, R25.H1_H1 ;  /* 0x30000019191d7232 */ /* 0x000fc40000200800 */
[----:B0-----:R-:W-:Y:S01]  /*0680*/  HMUL2.BF16_V2 R5, R28.H0_H0, R28.H1_H1 ;  /* 0x3000001c1c057232 */ /* 0x001fe20000200800 */
[----:B------:R-:W-:-:S04]  /*0690*/  UIADD3 UR8, UPT, UPT, UR8, 0x10, URZ ;  /* 0x0000001008087890 */ /* 0x000fc8000fffe0ff */
[----:B------:R-:W-:Y:S01]  /*06a0*/  UISETP.NE.AND UP1, UPT, UR8, URZ, UPT ;  /* 0x000000ff0800728c */ /* 0x000fe2000bf25270 */
[----:B------:R-:W-:Y:S01]  /*06b0*/  IADD3 R2, P0, PT, R2, 0x40, RZ ;  /* 0x0000004002027810 */ /* 0x000fe20007f1e0ff */
[----:B------:R-:W-:-:S03]  /*06c0*/  VIADD R9, R9, 0x10 ;  /* 0x0000001009097836 */ /* 0x000fc60000000000 */
[----:B------:R-:W-:Y:S02]  /*06d0*/  IADD3.X R3, PT, PT, RZ, R3, RZ, P0, !PT ;  /* 0x00000003ff037210 */ /* 0x000fe400007fe4ff */
[----:B---3--:R-:W-:Y:S02]  /*06e0*/  F2FP.BF16.F32.PACK_AB R25, R14, R15 ;  /* 0x0000000f0e19723e */ /* 0x008fe400000010ff */
[----:B------:R-:W-:-:S03]  /*06f0*/  PRMT R14, R29, 0x7610, R14 ;  /* 0x000076101d0e7816 */ /* 0x000fc6000000000e */
[----:B------:R-:W-:Y:S02]  /*0700*/  HMUL2.BF16_V2 R25, R25.H0_H0, R25.H1_H1 ;  /* 0x3000001919197232 */ /* 0x000fe40000200800 */
[----:B------:R-:W-:Y:S01]  /*0710*/  IMAD.U32 R15, R14, 0x10000, RZ ;  /* 0x000100000e0f7824 */ /* 0x000fe200078e00ff */
[----:B------:R-:W-:Y:S02]  /*0720*/  PRMT R14, R5, 0x7610, R14 ;  /* 0x00007610050e7816 */ /* 0x000fe4000000000e */
[----:B----4-:R-:W-:Y:S01]  /*0730*/  F2FP.BF16.F32.PACK_AB R18, R21, R18 ;  /* 0x000000121512723e */ /* 0x010fe200000010ff */
[----:B------:R-:W-:Y:S01]  /*0740*/  FADD R15, R24, R15 ;  /* 0x0000000f180f7221 */ /* 0x000fe20000000000 */
[----:B------:R-:W-:Y:S02]  /*0750*/  SHF.L.U32 R14, R14, 0x10, RZ ;  /* 0x000000100e0e7819 */ /* 0x000fe400000006ff */
[----:B------:R-:W-:Y:S01]  /*0760*/  PRMT R4, R25, 0x7610, R4 ;  /* 0x0000761019047816 */ /* 0x000fe20000000004 */
[----:B------:R-:W-:Y:S01]  /*0770*/  HMUL2.BF16_V2 R18, R18.H0_H0, R18.H1_H1 ;  /* 0x3000001212127232 */ /* 0x000fe20000200800 */
[----:B-----5:R-:W-:Y:S01]  /*0780*/  F2FP.BF16.F32.PACK_AB R16, R16, R23 ;  /* 0x000000171010723e */ /* 0x020fe200000010ff */
[----:B------:R-:W-:-:S03]  /*0790*/  FADD R14, R15, R14 ;  /* 0x0000000e0f0e7221 */ /* 0x000fc60000000000 */
[----:B------:R-:W-:Y:S01]  /*07a0*/  PRMT R15, R18, 0x7610, R15 ;  /* 0x00007610120f7816 */ /* 0x000fe2000000000f */
[----:B------:R-:W-:Y:S02]  /*07b0*/  IMAD.U32 R5, R4, 0x10000, RZ ;  /* 0x0001000004057824 */ /* 0x000fe400078e00ff */
[----:B------:R-:W-:Y:S01]  /*07c0*/  HMUL2.BF16_V2 R16, R16.H0_H0, R16.H1_H1 ;  /* 0x3000001010107232 */ /* 0x000fe20000200800 */
[----:B------:R-:W-:Y:S01]  /*07d0*/  SHF.L.U32 R4, R15, 0x10, RZ ;  /* 0x000000100f047819 */ /* 0x000fe200000006ff */
[----:B------:R-:W-:-:S03]  /*07e0*/  FADD R5, R14, R5 ;  /* 0x000000050e057221 */ /* 0x000fc60000000000 */
[----:B------:R-:W-:Y:S01]  /*07f0*/  PRMT R14, R16, 0x7610, R14 ;  /* 0x00007610100e7816 */ /* 0x000fe2000000000e */
[----:B------:R-:W-:Y:S01]  /*0800*/  FADD R4, R5, R4 ;  /* 0x0000000405047221 */ /* 0x000fe20000000000 */
[----:B--2---:R-:W-:Y:S02]  /*0810*/  F2FP.BF16.F32.PACK_AB R17, R17, R22 ;  /* 0x000000161111723e */ /* 0x004fe400000010ff */
[----:B------:R-:W-:Y:S02]  /*0820*/  SHF.L.U32 R5, R14, 0x10, RZ ;  /* 0x000000100e057819 */ /* 0x000fe400000006ff */
[----:B------:R-:W-:Y:S01]  /*0830*/  F2FP.BF16.F32.PACK_AB R19, R19, R20 ;  /* 0x000000141313723e */ /* 0x000fe200000010ff */
[----:B------:R-:W-:Y:S02]  /*0840*/  HMUL2.BF16_V2 R17, R17.H0_H0, R17.H1_H1 ;  /* 0x3000001111117232 */ /* 0x000fe40000200800 */
[--C-:B------:R-:W-:Y:S02]  /*0850*/  FADD R4, R4, R5.reuse ;  /* 0x0000000504047221 */ /* 0x100fe40000000000 */
[----:B------:R-:W-:Y:S01]  /*0860*/  HMUL2.BF16_V2 R19, R19.H0_H0, R19.H1_H1 ;  /* 0x3000001313137232 */ /* 0x000fe20000200800 */
[----:B------:R-:W-:-:S02]  /*0870*/  PRMT R5, R17, 0x7610, R5 ;  /* 0x0000761011057816 */ /* 0x000fc40000000005 */
[----:B------:R-:W-:Y:S02]  /*0880*/  F2FP.BF16.F32.PACK_AB R12, R12, R13 ;  /* 0x0000000d0c0c723e */ /* 0x000fe400000010ff */
[----:B------:R-:W-:Y:S01]  /*0890*/  F2FP.BF16.F32.PACK_AB R26, R27, R26 ;  /* 0x0000001a1b1a723e */ /* 0x000fe200000010ff */
[----:B------:R-:W-:Y:S01]  /*08a0*/  IMAD.U32 R5, R5, 0x10000, RZ ;  /* 0x0001000005057824 */ /* 0x000fe200078e00ff */
[----:B------:R-:W-:Y:S02]  /*08b0*/  F2FP.BF16.F32.PACK_AB R11, R10, R11 ;  /* 0x0000000b0a0b723e */ /* 0x000fe400000010ff */
[----:B------:R-:W-:Y:S01]  /*08c0*/  PRMT R10, R19, 0x7610, R10 ;  /* 0x00007610130a7816 */ /* 0x000fe2000000000a */
[----:B------:R-:W-:Y:S02]  /*08d0*/  HMUL2.BF16_V2 R12, R12.H0_H0, R12.H1_H1 ;  /* 0x3000000c0c0c7232 */ /* 0x000fe40000200800 */
[----:B------:R-:W-:Y:S01]  /*08e0*/  HMUL2.BF16_V2 R13, R11.H0_H0, R11.H1_H1 ;  /* 0x3000000b0b0d7232 */ /* 0x000fe20000200800 */
[----:B------:R-:W-:Y:S01]  /*08f0*/  SHF.L.U32 R11, R10, 0x10, RZ ;  /* 0x000000100a0b7819 */ /* 0x000fe200000006ff */
[----:B------:R-:W-:Y:S01]  /*0900*/  FADD R4, R4, R5 ;  /* 0x0000000504047221 */ /* 0x000fe20000000000 */
[----:B------:R-:W-:Y:S01]  /*0910*/  HMUL2.BF16_V2 R26, R26.H0_H0, R26.H1_H1 ;  /* 0x3000001a1a1a7232 */ /* 0x000fe20000200800 */
[----:B------:R-:W-:-:S02]  /*0920*/  SHF.L.U32 R5, R12, 0x10, RZ ;  /* 0x000000100c057819 */ /* 0x000fc400000006ff */
[----:B------:R-:W-:Y:S01]  /*0930*/  PRMT R10, R13, 0x7610, R10 ;  /* 0x000076100d0a7816 */ /* 0x000fe2000000000a */
[----:B------:R-:W-:Y:S01]  /*0940*/  FADD R4, R4, R11 ;  /* 0x0000000b04047221 */ /* 0x000fe20000000000 */
[----:B------:R-:W-:-:S03]  /*0950*/  PRMT R12, R26, 0x7610, R12 ;  /* 0x000076101a0c7816 */ /* 0x000fc6000000000c */
[----:B------:R-:W-:Y:S02]  /*0960*/  IMAD.U32 R11, R10, 0x10000, RZ ;  /* 0x000100000a0b7824 */ /* 0x000fe400078e00ff */
[----:B------:R-:W-:Y:S01]  /*0970*/  FADD R4, R4, R5 ;  /* 0x0000000504047221 */ /* 0x000fe20000000000 */
[----:B------:R-:W-:-:S03]  /*0980*/  SHF.L.U32 R5, R12, 0x10, RZ ;  /* 0x000000100c057819 */ /* 0x000fc600000006ff */
[----:B------:R-:W-:-:S04]  /*0990*/  FADD R4, R4, R11 ;  /* 0x0000000b04047221 */ /* 0x000fc80000000000 */
[----:B------:R-:W-:Y:S01]  /*09a0*/  FADD R14, R4, R5 ;  /* 0x00000005040e7221 */ /* 0x000fe20000000000 */
[----:B------:R-:W-:Y:S06]  /*09b0*/  BRA.U UP1, `(.L_x_14) ;  /* 0xfffffff901287547 */ /* 0x000fec000b83ffff */
.L_x_13:
[----:B------:R-:W-:Y:S05]  /*09c0*/  BRA.U !UP0, `(.L_x_12) ;  /* 0x0000000908187547 */ /* 0x000fea000b800000 */
[----:B------:R-:W-:Y:S02]  /*09d0*/  UISETP.GE.U32.AND UP0, UPT, UR10, 0x8, UPT ;  /* 0x000000080a00788c */ /* 0x000fe4000bf06070 */
[----:B------:R-:W-:-:S04]  /*09e0*/  ULOP3.LUT UR6, UR7, 0x7, URZ, 0xc0, !UPT ;  /* 0x0000000707067892 */ /* 0x000fc8000f8ec0ff */
[----:B------:R-:W-:-:S03]  /*09f0*/  UISETP.NE.AND UP1, UPT, UR6, URZ, UPT ;  /* 0x000000ff0600728c */ /* 0x000fc6000bf25270 */
[----:B------:R-:W-:Y:S08]  /*0a00*/  BRA.U !UP0, `(.L_x_15) ;  /* 0x0000000508007547 */ /* 0x000ff0000b800000 */
[----:B------:R-:W0:Y:S01]  /*0a10*/  LDC.64 R16, c[0x0][0x388] ;  /* 0x0000e200ff107b82 */ /* 0x000e220000000a00 */
[----:B------:R-:W1:Y:S01]  /*0a20*/  LDCU.64 UR8, c[0x0][0x388] ;  /* 0x00007100ff0877ac */ /* 0x000e620008000a00 */
[C---:B------:R-:W-:Y:S02]  /*0a30*/  IADD3 R9, PT, PT, R8.reuse, UR4, RZ ;  /* 0x0000000408097c10 */ /* 0x040fe4000fffe0ff */
[----:B------:R-:W-:Y:S02]  /*0a40*/  IADD3 R10, P0, PT, R8, UR4, RZ ;  /* 0x00000004080a7c10 */ /* 0x000fe4000ff1e0ff */
[----:B------:R-:W-:Y:S02]  /*0a50*/  IADD3 R5, PT, PT, R6, UR4, RZ ;  /* 0x0000000406057c10 */ /* 0x000fe4000fffe0ff */
[----:B------:R-:W2:Y:S01]  /*0a60*/  LDC.64 R2, c[0x0][0x380] ;  /* 0x0000e000ff027b82 */ /* 0x000ea20000000a00 */
[----:B0-----:R-:W-:-:S04]  /*0a70*/  IMAD.WIDE.U32 R16, R9, 0x4, R16 ;  /* 0x0000000409107825 */ /* 0x001fc800078e0010 */
[----:B------:R-:W-:Y:S01]  /*0a80*/  IMAD.X R9, RZ, RZ, RZ, P0 ;  /* 0x000000ffff097224 */ /* 0x000fe200000e06ff */
[C---:B-1----:R-:W-:Y:S01]  /*0a90*/  LEA R4, P0, R10.reuse, UR8, 0x2 ;  /* 0x000000080a047c11 */ /* 0x042fe2000f8010ff */
[----:B------:R-:W3:Y:S01]  /*0aa0*/  LDG.E R24, desc[UR12][R16.64] ;  /* 0x0000000c10187981 */ /* 0x000ee2000c1e1900 */
[----:B--2---:R-:W-:Y:S02]  /*0ab0*/  IMAD.WIDE R2, R5, 0x4, R2 ;  /* 0x0000000405027825 */ /* 0x004fe400078e0202 */
[----:B------:R-:W-:-:S03]  /*0ac0*/  LEA.HI.X R5, R10, UR9, R9, 0x2, P0 ;  /* 0x000000090a057c11 */ /* 0x000fc600080f1409 */
[----:B------:R-:W3:Y:S04]  /*0ad0*/  LDG.E R21, desc[UR12][R2.64] ;  /* 0x0000000c02157981 */ /* 0x000ee8000c1e1900 */
[----:B------:R-:W2:Y:S04]  /*0ae0*/  LDG.E R23, desc[UR12][R2.64+0x4] ;  /* 0x0000040c02177981 */ /* 0x000ea8000c1e1900 */
[----:B------:R-:W2:Y:S04]  /*0af0*/  LDG.E R26, desc[UR12][R4.64+0x4] ;  /* 0x0000040c041a7981 */ /* 0x000ea8000c1e1900 */
        /* <DEDUP_REMOVED lines=10> */
[----:B------:R0:W5:Y:S04]  /*0ba0*/  LDG.E R17, desc[UR12][R4.64+0x1c] ;  /* 0x00001c0c04117981 */ /* 0x000168000c1e1900 */
[----:B------:R1:W5:Y:S01]  /*0bb0*/  LDG.E R20, desc[UR12][R2.64+0x1c] ;  /* 0x00001c0c02147981 */ /* 0x000362000c1e1900 */
[----:B------:R-:W-:Y:S01]  /*0bc0*/  UIADD3 UR4, UPT, UPT, UR4, 0x8, URZ ;  /* 0x0000000804047890 */ /* 0x000fe2000fffe0ff */
[----:B---3--:R-:W-:-:S02]  /*0bd0*/  F2FP.BF16.F32.PACK_AB R21, R24, R21 ;  /* 0x000000151815723e */ /* 0x008fc400000010ff */
[----:B--2---:R-:W-:-:S03]  /*0be0*/  F2FP.BF16.F32.PACK_AB R23, R26, R23 ;  /* 0x000000171a17723e */ /* 0x004fc600000010ff */
[----:B------:R-:W-:Y:S02]  /*0bf0*/  HMUL2.BF16_V2 R21, R21.H0_H0, R21.H1_H1 ;  /* 0x3000001515157232 */ /* 0x000fe40000200800 */
[----:B------:R-:W-:Y:S01]  /*0c00*/  HMUL2.BF16_V2 R23, R23.H0_H0, R23.H1_H1 ;  /* 0x3000001717177232 */ /* 0x000fe20000200800 */
[----:B----4-:R-:W-:-:S04]  /*0c10*/  F2FP.BF16.F32.PACK_AB R22, R19, R22 ;  /* 0x000000161316723e */ /* 0x010fc800000010ff */
[----:B------:R-:W-:Y:S01]  /*0c20*/  PRMT R19, R23, 0x7610, R19 ;  /* 0x0000761017137816 */ /* 0x000fe20000000013 */
[----:B------:R-:W-:Y:S01]  /*0c30*/  HMUL2.BF16_V2 R22, R22.H0_H0, R22.H1_H1 ;  /* 0x3000001616167232 */ /* 0x000fe20000200800 */
[----:B------:R-:W-:Y:S02]  /*0c40*/  SHF.L.U32 R21, R21, 0x10, RZ ;  /* 0x0000001015157819 */ /* 0x000fe400000006ff */
[----:B0-----:R-:W-:Y:S02]  /*0c50*/  SHF.L.U32 R4, R19, 0x10, RZ ;  /* 0x0000001013047819 */ /* 0x001fe400000006ff */
[----:B-1----:R-:W-:Y:S01]  /*0c60*/  PRMT R2, R22, 0x7610, R2 ;  /* 0x0000761016027816 */ /* 0x002fe20000000002 */
[----:B------:R-:W-:Y:S01]  /*0c70*/  FADD R21, R14, R21 ;  /* 0x000000150e157221 */ /* 0x000fe20000000000 */
[----:B-----5:R-:W-:Y:S02]  /*0c80*/  F2FP.BF16.F32.PACK_AB R9, R10, R9 ;  /* 0x000000090a09723e */ /* 0x020fe400000010ff */
[----:B------:R-:W-:Y:S01]  /*0c90*/  F2FP.BF16.F32.PACK_AB R11, R12, R11 ;  /* 0x0000000b0c0b723e */ /* 0x000fe200000010ff */
[----:B------:R-:W-:-:S02]  /*0ca0*/  IMAD.U32 R3, R2, 0x10000, RZ ;  /* 0x0001000002037824 */ /* 0x000fc400078e00ff */
[----:B------:R-:W-:Y:S01]  /*0cb0*/  FADD R4, R21, R4 ;  /* 0x0000000415047221 */ /* 0x000fe20000000000 */
[----:B------:R-:W-:Y:S02]  /*0cc0*/  HMUL2.BF16_V2 R2, R9.H0_H0, R9.H1_H1 ;  /* 0x3000000909027232 */ /* 0x000fe40000200800 */
[----:B------:R-:W-:Y:S02]  /*0cd0*/  HMUL2.BF16_V2 R11, R11.H0_H0, R11.H1_H1 ;  /* 0x3000000b0b0b7232 */ /* 0x000fe40000200800 */
[----:B------:R-:W-:Y:S01]  /*0ce0*/  FADD R3, R4, R3 ;  /* 0x0000000304037221 */ /* 0x000fe20000000000 */
[----:B------:R-:W-:Y:S02]  /*0cf0*/  F2FP.BF16.F32.PACK_AB R15, R18, R15 ;  /* 0x0000000f120f723e */ /* 0x000fe400000010ff */
[----:B------:R-:W-:Y:S02]  /*0d00*/  PRMT R4, R11, 0x7610, R4 ;  /* 0x000076100b047816 */ /* 0x000fe40000000004 */
[----:B------:R-:W-:-:S02]  /*0d10*/  SHF.L.U32 R2, R2, 0x10, RZ ;  /* 0x0000001002027819 */ /* 0x000fc400000006ff */
[----:B------:R-:W-:Y:S01]  /*0d20*/  F2FP.BF16.F32.PACK_AB R13, R16, R13 ;  /* 0x0000000d100d723e */ /* 0x000fe200000010ff */
[----:B------:R-:W-:Y:S01]  /*0d30*/  HMUL2.BF16_V2 R15, R15.H0_H0, R15.H1_H1 ;  /* 0x3000000f0f0f7232 */ /* 0x000fe20000200800 */
[----:B------:R-:W-:Y:S01]  /*0d40*/  SHF.L.U32 R5, R4, 0x10, RZ ;  /* 0x0000001004057819 */ /* 0x000fe200000006ff */
[----:B------:R-:W-:Y:S02]  /*0d50*/  FADD R2, R3, R2 ;  /* 0x0000000203027221 */ /* 0x000fe40000000000 */
[----:B------:R-:W-:Y:S01]  /*0d60*/  HMUL2.BF16_V2 R9, R13.H0_H0, R13.H1_H1 ;  /* 0x3000000d0d097232 */ /* 0x000fe20000200800 */
[----:B------:R-:W-:Y:S02]  /*0d70*/  PRMT R3, R15, 0x7610, R3 ;  /* 0x000076100f037816 */ /* 0x000fe40000000003 */
[----:B------:R-:W-:Y:S01]  /*0d80*/  F2FP.BF16.F32.PACK_AB R17, R17, R20 ;  /* 0x000000141111723e */ /* 0x000fe200000010ff */
[----:B------:R-:W-:Y:S01]  /*0d90*/  FADD R2, R2, R5 ;  /* 0x0000000502027221 */ /* 0x000fe20000000000 */
[----:B------:R-:W-:Y:S01]  /*0da0*/  IMAD.U32 R9, R9, 0x10000, RZ ;  /* 0x0001000009097824 */ /* 0x000fe200078e00ff */
[----:B------:R-:W-:-:S02]  /*0db0*/  SHF.L.U32 R3, R3, 0x10, RZ ;  /* 0x0000001003037819 */ /* 0x000fc400000006ff */
[----:B------:R-:W-:Y:S02]  /*0dc0*/  HMUL2.BF16_V2 R4, R17.H0_H0, R17.H1_H1 ;  /* 0x3000001111047232 */ /* 0x000fe40000200800 */
[----:B------:R-:W-:-:S03]  /*0dd0*/  FADD R2, R2, R9 ;  /* 0x0000000902027221 */ /* 0x000fc60000000000 */
[----:B------:R-:W-:Y:S01]  /*0de0*/  SHF.L.U32 R5, R4, 0x10, RZ ;  /* 0x0000001004057819 */ /* 0x000fe200000006ff */
[----:B------:R-:W-:-:S04]  /*0df0*/  FADD R2, R2, R3 ;  /* 0x0000000302027221 */ /* 0x000fc80000000000 */
[----:B------:R-:W-:-:S07]  /*0e00*/  FADD R14, R2, R5 ;  /* 0x00000005020e7221 */ /* 0x000fce0000000000 */
.L_x_15:
[----:B------:R-:W-:Y:S05]  /*0e10*/  BRA.U !UP1, `(.L_x_12) ;  /* 0x0000000509047547 */ /* 0x000fea000b800000 */
[----:B------:R-:W-:Y:S02]  /*0e20*/  UISETP.GE.U32.AND UP0, UPT, UR6, 0x4, UPT ;  /* 0x000000040600788c */ /* 0x000fe4000bf06070 */
[----:B------:R-:W-:-:S04]  /*0e30*/  ULOP3.LUT UR5, UR7, 0x3, URZ, 0xc0, !UPT ;  /* 0x0000000307057892 */ /* 0x000fc8000f8ec0ff */
[----:B------:R-:W-:-:S03]  /*0e40*/  UISETP.NE.AND UP1, UPT, UR5, URZ, UPT ;  /* 0x000000ff0500728c */ /* 0x000fc6000bf25270 */
[----:B------:R-:W-:Y:S08]  /*0e50*/  BRA.U !UP0, `(.L_x_16) ;  /* 0x0000000108947547 */ /* 0x000ff0000b800000 */
[----:B------:R-:W0:Y:S01]  /*0e60*/  LDC.64 R10, c[0x0][0x388] ;  /* 0x0000e200ff0a7b82 */ /* 0x000e220000000a00 */
[----:B------:R-:W1:Y:S01]  /*0e70*/  LDCU.64 UR6, c[0x0][0x388] ;  /* 0x00007100ff0677ac */ /* 0x000e620008000a00 */
[C---:B------:R-:W-:Y:S01]  /*0e80*/  IADD3 R12, P0, PT, R8.reuse, UR4, RZ ;  /* 0x00000004080c7c10 */ /* 0x040fe2000ff1e0ff */
[----:B------:R-:W-:Y:S01]  /*0e90*/  VIADD R9, R8, UR4 ;  /* 0x0000000408097c36 */ /* 0x000fe20008000000 */
[----:B------:R-:W-:Y:S02]  /*0ea0*/  IADD3 R3, PT, PT, R6, UR4, RZ ;  /* 0x0000000406037c10 */ /* 0x000fe4000fffe0ff */
[----:B------:R-:W-:Y:S02]  /*0eb0*/  IADD3.X R13, PT, PT, RZ, RZ, RZ, P0, !PT ;  /* 0x000000ffff0d7210 */ /* 0x000fe400007fe4ff */
[----:B------:R-:W2:Y:S01]  /*0ec0*/  LDC.64 R4, c[0x0][0x380] ;  /* 0x0000e000ff047b82 */ /* 0x000ea20000000a00 */
[----:B-1----:R-:W-:Y:S01]  /*0ed0*/  LEA R2, P0, R12, UR6, 0x2 ;  /* 0x000000060c027c11 */ /* 0x002fe2000f8010ff */
[----:B0-----:R-:W-:-:S06]  /*0ee0*/  IMAD.WIDE.U32 R10, R9, 0x4, R10 ;  /* 0x00000004090a7825 */ /* 0x001fcc00078e000a */
[----:B------:R-:W3:Y:S01]  /*0ef0*/  LDG.E R10, desc[UR12][R10.64] ;  /* 0x0000000c0a0a7981 */ /* 0x000ee2000c1e1900 */
[----:B--2---:R-:W-:Y:S01]  /*0f00*/  IMAD.WIDE R4, R3, 0x4, R4 ;  /* 0x0000000403047825 */ /* 0x004fe200078e0204 */
[----:B------:R-:W-:-:S04]  /*0f10*/  LEA.HI.X R3, R12, UR7, R13, 0x2, P0 ;  /* 0x000000070c037c11 */ /* 0x000fc800080f140d */
[----:B------:R-:W3:Y:S04]  /*0f20*/  LDG.E R9, desc[UR12][R4.64] ;  /* 0x0000000c04097981 */ /* 0x000ee8000c1e1900 */
[----:B------:R-:W2:Y:S04]  /*0f30*/  LDG.E R12, desc[UR12][R4.64+0x4] ;  /* 0x0000040c040c7981 */ /* 0x000ea8000c1e1900 */
[----:B------:R-:W2:Y:S04]  /*0f40*/  LDG.E R13, desc[UR12][R2.64+0x4] ;  /* 0x0000040c020d7981 */ /* 0x000ea8000c1e1900 */
[----:B------:R-:W4:Y:S04]  /*0f50*/  LDG.E R15, desc[UR12][R4.64+0x8] ;  /* 0x0000080c040f7981 */ /* 0x000f28000c1e1900 */
[----:B------:R-:W4:Y:S04]  /*0f60*/  LDG.E R16, desc[UR12][R2.64+0x8] ;  /* 0x0000080c02107981 */ /* 0x000f28000c1e1900 */
[----:B------:R-:W5:Y:S04]  /*0f70*/  LDG.E R18, desc[UR12][R2.64+0xc] ;  /* 0x00000c0c02127981 */ /* 0x000f68000c1e1900 */
[----:B------:R-:W5:Y:S01]  /*0f80*/  LDG.E R17, desc[UR12][R4.64+0xc] ;  /* 0x00000c0c04117981 */ /* 0x000f62000c1e1900 */
[----:B------:R-:W-:Y:S01]  /*0f90*/  UIADD3 UR4, UPT, UPT, UR4, 0x4, URZ ;  /* 0x0000000404047890 */ /* 0x000fe2000fffe0ff */
[----:B---3--:R-:W-:-:S05]  /*0fa0*/  F2FP.BF16.F32.PACK_AB R9, R10, R9 ;  /* 0x000000090a09723e */ /* 0x008fca00000010ff */
[----:B------:R-:W-:Y:S01]  /*0fb0*/  HMUL2.BF16_V2 R9, R9.H0_H0, R9.H1_H1 ;  /* 0x3000000909097232 */ /* 0x000fe20000200800 */
[----:B--2---:R-:W-:Y:S02]  /*0fc0*/  F2FP.BF16.F32.PACK_AB R12, R13, R12 ;  /* 0x0000000c0d0c723e */ /* 0x004fe400000010ff */
[----:B----4-:R-:W-:-:S03]  /*0fd0*/  F2FP.BF16.F32.PACK_AB R15, R16, R15 ;  /* 0x0000000f100f723e */ /* 0x010fc600000010ff */
[----:B------:R-:W-:Y:S02]  /*0fe0*/  HMUL2.BF16_V2 R10, R12.H0_H0, R12.H1_H1 ;  /* 0x3000000c0c0a7232 */ /* 0x000fe40000200800 */
[----:B------:R-:W-:Y:S02]  /*0ff0*/  IMAD.U32 R9, R9, 0x10000, RZ ;  /* 0x0001000009097824 */ /* 0x000fe400078e00ff */
[----:B------:R-:W-:Y:S01]  /*1000*/  HMUL2.BF16_V2 R15, R15.H0_H0, R15.H1_H1 ;  /* 0x3000000f0f0f7232 */ /* 0x000fe20000200800 */
[----:B------:R-:W-:Y:S02]  /*1010*/  SHF.L.U32 R10, R10, 0x10, RZ ;  /* 0x000000100a0a7819 */ /* 0x000fe400000006ff */
        /* <DEDUP_REMOVED lines=9> */
.L_x_16:
[----:B------:R-:W-:Y:S05]  /*10b0*/  BRA.U !UP1, `(.L_x_12) ;  /* 0x00000001095c7547 */ /* 0x000fea000b800000 */
[----:B------:R-:W0:Y:S01]  /*10c0*/  LDC.64 R4, c[0x0][0x388] ;  /* 0x0000e200ff047b82 */ /* 0x000e220000000a00 */
[----:B------:R-:W-:Y:S01]  /*10d0*/  IADD3 R9, PT, PT, R8, UR4, RZ ;  /* 0x0000000408097c10 */ /* 0x000fe2000fffe0ff */
[----:B------:R-:W-:Y:S01]  /*10e0*/  UIADD3 UR5, UPT, UPT, -UR5, URZ, URZ ;  /* 0x000000ff05057290 */ /* 0x000fe2000fffe1ff */
[----:B------:R-:W-:-:S05]  /*10f0*/  IADD3 R11, PT, PT, R6, UR4, RZ ;  /* 0x00000004060b7c10 */ /* 0x000fca000fffe0ff */
[----:B------:R-:W1:Y:S01]  /*1100*/  LDC.64 R2, c[0x0][0x380] ;  /* 0x0000e000ff027b82 */ /* 0x000e620000000a00 */
[----:B0-----:R-:W-:-:S04]  /*1110*/  IMAD.WIDE.U32 R4, R9, 0x4, R4 ;  /* 0x0000000409047825 */ /* 0x001fc800078e0004 */
[----:B------:R-:W-:Y:S01]  /*1120*/  IMAD.MOV.U32 R15, RZ, RZ, R5 ;  /* 0x000000ffff0f7224 */ /* 0x000fe200078e0005 */
[----:B------:R-:W-:-:S07]  /*1130*/  MOV R8, R4 ;  /* 0x0000000400087202 */ /* 0x000fce0000000f00 */
.L_x_17:
[----:B-1----:R-:W-:Y:S01]  /*1140*/  IMAD.WIDE R4, R11, 0x4, R2 ;  /* 0x000000040b047825 */ /* 0x002fe200078e0202 */
[----:B------:R-:W-:-:S05]  /*1150*/  MOV R9, R15 ;  /* 0x0000000f00097202 */ /* 0x000fca0000000f00 */
[----:B------:R-:W2:Y:S04]  /*1160*/  LDG.E R4, desc[UR12][R4.64] ;  /* 0x0000000c04047981 */ /* 0x000ea8000c1e1900 */
[----:B------:R0:W2:Y:S01]  /*1170*/  LDG.E R9, desc[UR12][R8.64] ;  /* 0x0000000c08097981 */ /* 0x0000a2000c1e1900 */
[----:B------:R-:W-:Y:S01]  /*1180*/  UIADD3 UR5, UPT, UPT, UR5, 0x1, URZ ;  /* 0x0000000105057890 */ /* 0x000fe2000fffe0ff */
[----:B------:R-:W-:-:S03]  /*1190*/  IADD3 R11, PT, PT, R11, 0x1, RZ ;  /* 0x000000010b0b7810 */ /* 0x000fc60007ffe0ff */
[----:B------:R-:W-:Y:S01]  /*11a0*/  UISETP.NE.AND UP0, UPT, UR5, URZ, UPT ;  /* 0x000000ff0500728c */ /* 0x000fe2000bf05270 */
[----:B0-----:R-:W-:-:S04]  /*11b0*/  IADD3 R8, P0, PT, R8, 0x4, RZ ;  /* 0x0000000408087810 */ /* 0x001fc80007f1e0ff */
[----:B------:R-:W-:Y:S02]  /*11c0*/  IADD3.X R15, PT, PT, RZ, R15, RZ, P0, !PT ;  /* 0x0000000fff0f7210 */ /* 0x000fe400007fe4ff */
[----:B--2---:R-:W-:-:S05]  /*11d0*/  F2FP.BF16.F32.PACK_AB R5, R9, R4 ;  /* 0x000000040905723e */ /* 0x004fca00000010ff */
[----:B------:R-:W-:-:S05]  /*11e0*/  HMUL2.BF16_V2 R5, R5.H0_H0, R5.H1_H1 ;  /* 0x3000000505057232 */ /* 0x000fca0000200800 */
[----:B------:R-:W-:-:S05]  /*11f0*/  PRMT R6, R5, 0x7610, R6 ;  /* 0x0000761005067816 */ /* 0x000fca0000000006 */
[----:B------:R-:W-:-:S04]  /*1200*/  IMAD.U32 R13, R6, 0x10000, RZ ;  /* 0x00010000060d7824 */ /* 0x000fc800078e00ff */
[----:B------:R-:W-:Y:S01]  /*1210*/  FADD R14, R13, R14 ;  /* 0x0000000e0d0e7221 */ /* 0x000fe20000000000 */
[----:B------:R-:W-:Y:S06]  /*1220*/  BRA.U UP0, `(.L_x_17) ;  /* 0xfffffffd00c47547 */ /* 0x000fec000b83ffff */
.L_x_12:
[----:B------:R-:W0:Y:S01]  /*1230*/  LDC.64 R2, c[0x0][0x390] ;  /* 0x0000e400ff027b82 */ /* 0x000e220000000a00 */
[----:B------:R-:W-:-:S04]  /*1240*/  IMAD R7, R7, UR11, R0 ;  /* 0x0000000b07077c24 */ /* 0x000fc8000f8e0200 */
[----:B0-----:R-:W-:-:S05]  /*1250*/  IMAD.WIDE R2, R7, 0x4, R2 ;  /* 0x0000000407027825 */ /* 0x001fca00078e0202 */
[----:B------:R-:W-:Y:S01]  /*1260*/  STG.E desc[UR12][R2.64], R14 ;  /* 0x0000000e02007986 */ /* 0x000fe2000c10190c */
[----:B------:R-:W-:Y:S05]  /*1270*/  EXIT ;  /* 0x000000000000794d */ /* 0x000fea0003800000 */
.L_x_18:
        /* <DEDUP_REMOVED lines=16> */
.L_x_42:


//--------------------- .text._Z31adaptive_avg_pool1d_kernel_bf16PKfPfiiii --------------------------
	.section	.text._Z31adaptive_avg_pool1d_kernel_bf16PKfPfiiii,"ax",@progbits
	.align	128
        .global         _Z31adaptive_avg_pool1d_kernel_bf16PKfPfiiii
        .type           _Z31adaptive_avg_pool1d_kernel_bf16PKfPfiiii,@function
        .size           _Z31adaptive_avg_pool1d_kernel_bf16PKfPfiiii,(.L_x_40 - _Z31adaptive_avg_pool1d_kernel_bf16PKfPfiiii)
        .other          _Z31adaptive_avg_pool1d_kernel_bf16PKfPfiiii,@"STO_CUDA_ENTRY STV_DEFAULT"
_Z31adaptive_avg_pool1d_kernel_bf16PKfPfiiii:
.text._Z31adaptive_avg_pool1d_kernel_bf16PKfPfiiii:
[----:B------:R-:W-:Y:S01]  /*0000*/  LDC R1, c[0x0][0x37c] ;  /* 0x0000df00ff017b82 */ /* 0x000fe20000000800 */
[----:B------:R-:W0:Y:S07]  /*0010*/  S2R R3, SR_TID.Y ;  /* 0x0000000000037919 */ /* 0x000e2e0000002200 */
[----:B------:R-:W1:Y:S01]  /*0020*/  LDC R5, c[0x0][0x360] ;  /* 0x0000d800ff057b82 */ /* 0x000e620000000800 */
[----:B------:R-:W2:Y:S01]  /*0030*/  LDCU.64 UR6, c[0x0][0x390] ;  /* 0x00007200ff0677ac */ /* 0x000ea20008000a00 */
[----:B------:R-:W1:Y:S06]  /*0040*/  S2R R0, SR_TID.X ;  /* 0x0000000000007919 */ /* 0x000e6c0000002100 */
[----:B------:R-:W0:Y:S08]  /*0050*/  S2UR UR5, SR_CTAID.Y ;  /* 0x00000000000579c3 */ /* 0x000e300000002600 */
[----:B------:R-:W0:Y:S08]  /*0060*/  LDC R2, c[0x0][0x364] ;  /* 0x0000d900ff027b82 */ /* 0x000e300000000800 */
[----:B------:R-:W1:Y:S01]  /*0070*/  S2UR UR4, SR_CTAID.X ;  /* 0x00000000000479c3 */ /* 0x000e620000002500 */
[----:B0-----:R-:W-:-:S05]  /*0080*/  IMAD R2, R2, UR5, R3 ;  /* 0x0000000502027c24 */ /* 0x001fca000f8e0203 */
[----:B--2---:R-:W-:Y:S01]  /*0090*/  ISETP.GE.AND P0, PT, R2, UR7, PT ;  /* 0x0000000702007c0c */ /* 0x004fe2000bf06270 */
[----:B-1----:R-:W-:-:S05]  /*00a0*/  IMAD R5, R5, UR4, R0 ;  /* 0x0000000405057c24 */ /* 0x002fca000f8e0200 */
[----:B------:R-:W-:-:S13]  /*00b0*/  ISETP.GE.OR P0, PT, R5, UR6, P0 ;  /* 0x0000000605007c0c */ /* 0x000fda0008706670 */
[----:B------:R-:W-:Y:S05]  /*00c0*/  @P0 EXIT ;  /* 0x000000000000094d */ /* 0x000fea0003800000 */
[----:B------:R-:W0:Y:S01]  /*00d0*/  LDCU UR12, c[0x0][0x398] ;  /* 0x00007300ff0c77ac */ /* 0x000e220008000800 */
[----:B------:R-:W-:Y:S01]  /*00e0*/  HFMA2 R3, -RZ, RZ, 0, 0 ;  /* 0x00000000ff037431 */ /* 0x000fe200000001ff */
[----:B------:R-:W1:Y:S01]  /*00f0*/  LDCU.64 UR10, c[0x0][0x358] ;  /* 0x00006b00ff0a77ac */ /* 0x000e620008000a00 */
[----:B0-----:R-:W-:-:S09]  /*0100*/  UISETP.GE.AND UP0, UPT, UR12, 0x1, UPT ;  /* 0x000000010c00788c */ /* 0x001fd2000bf06270 */
[----:B-1----:R-:W-:Y:S05]  /*0110*/  BRA.U !UP0, `(.L_x_19) ;  /* 0x0000000908947547 */ /* 0x002fea000b800000 */
[----:B------:R-:W-:Y:S01]  /*0120*/  UISETP.GE.U32.AND UP1, UPT, UR12, 0x10, UPT ;  /* 0x000000100c00788c */ /* 0x000fe2000bf26070 */
[----:B------:R-:W-:Y:S01]  /*0130*/  IMAD R0, R5, UR7, R2 ;  /* 0x0000000705007c24 */ /* 0x000fe2000f8e0202 */
[----:B------:R-:W-:Y:S01]  /*0140*/  ULOP3.LUT UR8, UR12, 0xf, URZ, 0xc0, !UPT ;  /* 0x0000000f0c087892 */ /* 0x000fe2000f8ec0ff */
[----:B------:R-:W-:Y:S01]  /*0150*/  IMAD.MOV.U32 R3, RZ, RZ, RZ ;  /* 0x000000ffff037224 */ /* 0x000fe200078e00ff */
[----:B------:R-:W-:Y:S01]  /*0160*/  UMOV UR4, URZ ;  /* 0x000000ff00047c82 */ /* 0x000fe20008000000 */
[----:B------:R-:W-:Y:S01]  /*0170*/  IMAD R0, R0, UR12, RZ ;  /* 0x0000000c00007c24 */ /* 0x000fe2000f8e02ff */
[----:B------:R-:W-:-:S03]  /*0180*/  UISETP.NE.AND UP0, UPT, UR8, URZ, UPT ;  /* 0x000000ff0800728c */ /* 0x000fc6000bf05270 */
[----:B------:R-:W-:Y:S08]  /*0190*/  BRA.U !UP1, `(.L_x_20) ;  /* 0x0000000509387547 */ /* 0x000ff0000b800000 */
[----:B------:R-:W0:Y:S01]  /*01a0*/  LDCU.64 UR6, c[0x0][0x380] ;  /* 0x00007000ff0677ac */ /* 0x000e220008000a00 */
[----:B------:R-:W-:Y:S01]  /*01b0*/  MOV R3, RZ ;  /* 0x000000ff00037202 */ /* 0x000fe20000000f00 */
[----:B------:R-:W-:Y:S01]  /*01c0*/  IMAD.MOV.U32 R4, RZ, RZ, R0 ;  /* 0x000000ffff047224 */ /* 0x000fe200078e0000 */
[----:B------:R-:W-:-:S04]  /*01d0*/  ULOP3.LUT UR4, UR12, 0x7ffffff0, URZ, 0xc0, !UPT ;  /* 0x7ffffff00c047892 */ /* 0x000fc8000f8ec0ff */
[----:B------:R-:W-:Y:S02]  /*01e0*/  UIADD3 UR9, UPT, UPT, -UR4, URZ, URZ ;  /* 0x000000ff04097290 */ /* 0x000fe4000fffe1ff */
[----:B0-----:R-:W-:-:S04]  /*01f0*/  UIADD3 UR5, UP1, UPT, UR6, 0x20, URZ ;  /* 0x0000002006057890 */ /* 0x001fc8000ff3e0ff */
[----:B------:R-:W-:-:S12]  /*0200*/  UIADD3.X UR6, UPT, UPT, URZ, UR7, URZ, UP1, !UPT ;  /* 0x00000007ff067290 */ /* 0x000fd80008ffe4ff */
.L_x_21:
[----:B------:R-:W-:Y:S01]  /*0210*/  MOV R6, UR5 ;  /* 0x0000000500067c02 */ /* 0x000fe20008000f00 */
[----:B------:R-:W-:-:S04]  /*0220*/  IMAD.U32 R7, RZ, RZ, UR6 ;  /* 0x00000006ff077e24 */ /* 0x000fc8000f8e00ff */
[----:B------:R-:W-:-:S05]  /*0230*/  IMAD.WIDE R6, R4, 0x4, R6 ;  /* 0x0000000404067825 */ /* 0x000fca00078e0206 */
[----:B------:R-:W2:Y:S04]  /*0240*/  LDG.E R22, desc[UR10][R6.64+-0x20] ;  /* 0xffffe00a06167981 */ /* 0x000ea8000c1e1900 */
[----:B------:R-:W3:Y:S04]  /*0250*/  LDG.E R23, desc[UR10][R6.64+-0x1c] ;  /* 0xffffe40a06177981 */ /* 0x000ee8000c1e1900 */
        /* <DEDUP_REMOVED lines=13> */
[----:B------:R0:W5:Y:S01]  /*0330*/  LDG.E R11, desc[UR10][R6.64+0x1c] ;  /* 0x00001c0a060b7981 */ /* 0x000162000c1e1900 */
[----:B------:R-:W-:Y:S01]  /*0340*/  UIADD3 UR9, UPT, UPT, UR9, 0x10, URZ ;  /* 0x0000001009097890 */ /* 0x000fe2000fffe0ff */
[----:B------:R-:W-:-:S03]  /*0350*/  IADD3 R4, PT, PT, R4, 0x10, RZ ;  /* 0x0000001004047810 */ /* 0x000fc60007ffe0ff */
[----:B------:R-:W-:Y:S01]  /*0360*/  UISETP.NE.AND UP1, UPT, UR9, URZ, UPT ;  /* 0x000000ff0900728c */ /* 0x000fe2000bf25270 */
[----:B--2---:R-:W0:Y:S08]  /*0370*/  F2F.BF16.F32 R22, R22 ;  /* 0x0000001600167304 */ /* 0x004e300000202000 */
[----:B---3--:R-:W1:Y:S01]  /*0380*/  F2F.BF16.F32 R23, R23 ;  /* 0x0000001700177304 */ /* 0x008e620000202000 */
[----:B0-----:R-:W-:-:S07]  /*0390*/  SHF.L.U32 R6, R22, 0x10, RZ ;  /* 0x0000001016067819 */ /* 0x001fce00000006ff */
[----:B----4-:R-:W0:Y:S01]  /*03a0*/  F2F.BF16.F32 R21, R21 ;  /* 0x0000001500157304 */ /* 0x010e220000202000 */
[----:B------:R-:W-:Y:S01]  /*03b0*/  FADD R6, R6, R3 ;  /* 0x0000000306067221 */ /* 0x000fe20000000000 */
[----:B-1----:R-:W-:-:S06]  /*03c0*/  IMAD.U32 R7, R23, 0x10000, RZ ;  /* 0x0001000017077824 */ /* 0x002fcc00078e00ff */
[----:B-----5:R-:W1:Y:S01]  /*03d0*/  F2F.BF16.F32 R19, R19 ;  /* 0x0000001300137304 */ /* 0x020e620000202000 */
[----:B------:R-:W-:Y:S01]  /*03e0*/  FADD R6, R6, R7 ;  /* 0x0000000706067221 */ /* 0x000fe20000000000 */
[----:B0-----:R-:W-:-:S06]  /*03f0*/  SHF.L.U32 R21, R21, 0x10, RZ ;  /* 0x0000001015157819 */ /* 0x001fcc00000006ff */
[----:B------:R-:W0:Y:S01]  /*0400*/  F2F.BF16.F32 R15, R15 ;  /* 0x0000000f000f7304 */ /* 0x000e220000202000 */
[----:B------:R-:W-:Y:S01]  /*0410*/  FADD R6, R6, R21 ;  /* 0x0000001506067221 */ /* 0x000fe20000000000 */
[----:B-1----:R-:W-:-:S06]  /*0420*/  IMAD.U32 R19, R19, 0x10000, RZ ;  /* 0x0001000013137824 */ /* 0x002fcc00078e00ff */
[----:B------:R-:W1:Y:S01]  /*0430*/  F2F.BF16.F32 R17, R17 ;  /* 0x0000001100117304 */ /* 0x000e620000202000 */
        /* <DEDUP_REMOVED lines=31> */
[----:B0-----:R-:W-:-:S05]  /*0630*/  SHF.L.U32 R6, R9, 0x10, RZ ;  /* 0x0000001009067819 */ /* 0x001fca00000006ff */
[----:B------:R-:W-:Y:S01]  /*0640*/  FADD R3, R3, R6 ;  /* 0x0000000603037221 */ /* 0x000fe20000000000 */
[----:B-1----:R-:W-:-:S04]  /*0650*/  IMAD.U32 R8, R11, 0x10000, RZ ;  /* 0x000100000b087824 */ /* 0x002fc800078e00ff */
[----:B------:R-:W-:Y:S01]  /*0660*/  FADD R3, R3, R8 ;  /* 0x0000000803037221 */ /* 0x000fe20000000000 */
[----:B------:R-:W-:Y:S06]  /*0670*/  BRA.U UP1, `(.L_x_21) ;  /* 0xfffffff901e47547 */ /* 0x000fec000b83ffff */
.L_x_20:
[----:B------:R-:W-:Y:S05]  /*0680*/  BRA.U !UP0, `(.L_x_19) ;  /* 0x0000000508387547 */ /* 0x000fea000b800000 */
[----:B------:R-:W-:Y:S02]  /*0690*/  UISETP.GE.U32.AND UP0, UPT, UR8, 0x8, UPT ;  /* 0x000000080800788c */ /* 0x000fe4000bf06070 */
[----:B------:R-:W-:-:S04]  /*06a0*/  ULOP3.LUT UR6, UR12, 0x7, URZ, 0xc0, !UPT ;  /* 0x000000070c067892 */ /* 0x000fc8000f8ec0ff */
[----:B------:R-:W-:-:S03]  /*06b0*/  UISETP.NE.AND UP1, UPT, UR6, URZ, UPT ;  /* 0x000000ff0600728c */ /* 0x000fc6000bf25270 */
[----:B------:R-:W-:Y:S08]  /*06c0*/  BRA.U !UP0, `(.L_x_22) ;  /* 0x0000000108907547 */ /* 0x000ff0000b800000 */
[----:B------:R-:W0:Y:S01]  /*06d0*/  LDC.64 R6, c[0x0][0x380] ;  /* 0x0000e000ff067b82 */ /* 0x000e220000000a00 */
[----:B------:R-:W-:-:S04]  /*06e0*/  VIADD R9, R0, UR4 ;  /* 0x0000000400097c36 */ /* 0x000fc80008000000 */
[----:B0-----:R-:W-:-:S05]  /*06f0*/  IMAD.WIDE R6, R9, 0x4, R6 ;  /* 0x0000000409067825 */ /* 0x001fca00078e0206 */
[----:B------:R-:W2:Y:S04]  /*0700*/  LDG.E R4, desc[UR10][R6.64] ;  /* 0x0000000a06047981 */ /* 0x000ea8000c1e1900 */
[----:B------:R-:W3:Y:S04]  /*0710*/  LDG.E R9, desc[UR10][R6.64+0x4] ;  /* 0x0000040a06097981 */ /* 0x000ee8000c1e1900 */
[----:B------:R-:W4:Y:S04]  /*0720*/  LDG.E R10, desc[UR10][R6.64+0x8] ;  /* 0x0000080a060a7981 */ /* 0x000f28000c1e1900 */
[----:B------:R-:W5:Y:S04]  /*0730*/  LDG.E R12, desc[UR10][R6.64+0xc] ;  /* 0x00000c0a060c7981 */ /* 0x000f68000c1e1900 */
[----:B------:R-:W5:Y:S04]  /*0740*/  LDG.E R13, desc[UR10][R6.64+0x10] ;  /* 0x0000100a060d7981 */ /* 0x000f68000c1e1900 */
[----:B------:R-:W5:Y:S04]  /*0750*/  LDG.E R14, desc[UR10][R6.64+0x14] ;  /* 0x0000140a060e7981 */ /* 0x000f68000c1e1900 */
[----:B------:R-:W5:Y:S04]  /*0760*/  LDG.E R15, desc[UR10][R6.64+0x18] ;  /* 0x0000180a060f7981 */ /* 0x000f68000c1e1900 */
[----:B------:R0:W5:Y:S01]  /*0770*/  LDG.E R16, desc[UR10][R6.64+0x1c] ;  /* 0x00001c0a06107981 */ /* 0x000162000c1e1900 */
[----:B------:R-:W-:Y:S01]  /*0780*/  UIADD3 UR4, UPT, UPT, UR4, 0x8, URZ ;  /* 0x0000000804047890 */ /* 0x000fe2000fffe0ff */
[----:B--2---:R-:W1:Y:S08]  /*0790*/  F2F.BF16.F32 R4, R4 ;  /* 0x0000000400047304 */ /* 0x004e700000202000 */
[----:B---3--:R-:W2:Y:S01]  /*07a0*/  F2F.BF16.F32 R9, R9 ;  /* 0x0000000900097304 */ /* 0x008ea20000202000 */
[----:B-1----:R-:W-:-:S07]  /*07b0*/  SHF.L.U32 R8, R4, 0x10, RZ ;  /* 0x0000001004087819 */ /* 0x002fce00000006ff */
[----:B----4-:R-:W1:Y:S01]  /*07c0*/  F2F.BF16.F32 R10, R10 ;  /* 0x0000000a000a7304 */ /* 0x010e620000202000 */
[----:B------:R-:W-:Y:S01]  /*07d0*/  FADD R8, R3, R8 ;  /* 0x0000000803087221 */ /* 0x000fe20000000000 */
[----:B--2---:R-:W-:-:S06]  /*07e0*/  IMAD.U32 R11, R9, 0x10000, RZ ;  /* 0x00010000090b7824 */ /* 0x004fcc00078e00ff */
[----:B-----5:R-:W2:Y:S01]  /*07f0*/  F2F.BF16.F32 R12, R12 ;  /* 0x0000000c000c7304 */ /* 0x020ea20000202000 */
[----:B------:R-:W-:Y:S01]  /*0800*/  FADD R8, R8, R11 ;  /* 0x0000000b08087221 */ /* 0x000fe20000000000 */
[----:B-1----:R-:W-:-:S06]  /*0810*/  SHF.L.U32 R3, R10, 0x10, RZ ;  /* 0x000000100a037819 */ /* 0x002fcc00000006ff */
[----:B------:R-:W0:Y:S01]  /*0820*/  F2F.BF16.F32 R13, R13 ;  /* 0x0000000d000d7304 */ /* 0x000e220000202000 */
[----:B------:R-:W-:Y:S01]  /*0830*/  FADD R3, R8, R3 ;  /* 0x0000000308037221 */ /* 0x000fe20000000000 */
[----:B--2---:R-:W-:-:S06]  /*0840*/  IMAD.U32 R4, R12, 0x10000, RZ ;  /* 0x000100000c047824 */ /* 0x004fcc00078e00ff */
        /* <DEDUP_REMOVED lines=11> */
[----:B------:R-:W-:-:S07]  /*0900*/  FADD R3, R3, R6 ;  /* 0x0000000603037221 */ /* 0x000fce0000000000 */
.L_x_22:
[----:B------:R-:W-:Y:S05]  /*0910*/  BRA.U !UP1, `(.L_x_19) ;  /* 0x0000000109947547 */ /* 0x000fea000b800000 */
[----:B------:R-:W-:Y:S02]  /*0920*/  UISETP.GE.U32.AND UP0, UPT, UR6, 0x4, UPT ;  /* 0x000000040600788c */ /* 0x000fe4000bf06070 */
[----:B------:R-:W-:-:S04]  /*0930*/  ULOP3.LUT UR5, UR12, 0x3, URZ, 0xc0, !UPT ;  /* 0x000000030c057892 */ /* 0x000fc8000f8ec0ff */
[----:B------:R-:W-:-:S03]  /*0940*/  UISETP.NE.AND UP1, UPT, UR5, URZ, UPT ;  /* 0x000000ff0500728c */ /* 0x000fc6000bf25270 */
[----:B------:R-:W-:Y:S08]  /*0950*/  BRA.U !UP0, `(.L_x_23) ;  /* 0x0000000108507547 */ /* 0x000ff0000b800000 */
[----:B------:R-:W0:Y:S01]  /*0960*/  LDC.64 R6, c[0x0][0x380] ;  /* 0x0000e000ff067b82 */ /* 0x000e220000000a00 */
[----:B------:R-:W-:-:S05]  /*0970*/  IADD3 R9, PT, PT, R0, UR4, RZ ;  /* 0x0000000400097c10 */ /* 0x000fca000fffe0ff */
[----:B0-----:R-:W-:-:S05]  /*0980*/  IMAD.WIDE R6, R9, 0x4, R6 ;  /* 0x0000000409067825 */ /* 0x001fca00078e0206 */
[----:B------:R-:W2:Y:S04]  /*0990*/  LDG.E R4, desc[UR10][R6.64] ;  /* 0x0000000a06047981 */ /* 0x000ea8000c1e1900 */
[----:B------:R-:W3:Y:S04]  /*09a0*/  LDG.E R9, desc[UR10][R6.64+0x4] ;  /* 0x0000040a06097981 */ /* 0x000ee8000c1e1900 */
[----:B------:R-:W4:Y:S04]  /*09b0*/  LDG.E R10, desc[UR10][R6.64+0x8] ;  /* 0x0000080a060a7981 */ /* 0x000f28000c1e1900 */
[----:B------:R-:W5:Y:S01]  /*09c0*/  LDG.E R12, desc[UR10][R6.64+0xc] ;  /* 0x00000c0a060c7981 */ /* 0x000f62000c1e1900 */
[----:B------:R-:W-:Y:S01]  /*09d0*/  UIADD3 UR4, UPT, UPT, UR4, 0x4, URZ ;  /* 0x0000000404047890 */ /* 0x000fe2000fffe0ff */
[----:B--2---:R-:W0:Y:S08]  /*09e0*/  F2F.BF16.F32 R4, R4 ;  /* 0x0000000400047304 */ /* 0x004e300000202000 */
[----:B---3--:R-:W1:Y:S01]  /*09f0*/  F2F.BF16.F32 R9, R9 ;  /* 0x0000000900097304 */ /* 0x008e620000202000 */
[----:B0-----:R-:W-:-:S07]  /*0a00*/  IMAD.U32 R8, R4, 0x10000, RZ ;  /* 0x0001000004087824 */ /* 0x001fce00078e00ff */
[----:B----4-:R-:W0:Y:S01]  /*0a10*/  F2F.BF16.F32 R10, R10 ;  /* 0x0000000a000a7304 */ /* 0x010e220000202000 */
[----:B------:R-:W-:Y:S01]  /*0a20*/  FADD R8, R3, R8 ;  /* 0x0000000803087221 */ /* 0x000fe20000000000 */
[----:B-1----:R-:W-:-:S06]  /*0a30*/  SHF.L.U32 R11, R9, 0x10, RZ ;  /* 0x00000010090b7819 */ /* 0x002fcc00000006ff */
[----:B-----5:R-:W1:Y:S01]  /*0a40*/  F2F.BF16.F32 R12, R12 ;  /* 0x0000000c000c7304 */ /* 0x020e620000202000 */
[----:B------:R-:W-:Y:S01]  /*0a50*/  FADD R8, R8, R11 ;  /* 0x0000000b08087221 */ /* 0x000fe20000000000 */
[----:B0-----:R-:W-:-:S04]  /*0a60*/  IMAD.U32 R3, R10, 0x10000, RZ ;  /* 0x000100000a037824 */ /* 0x001fc800078e00ff */
[----:B------:R-:W-:Y:S01]  /*0a70*/  FADD R3, R8, R3 ;  /* 0x0000000308037221 */ /* 0x000fe20000000000 */
[----:B-1----:R-:W-:-:S05]  /*0a80*/  SHF.L.U32 R6, R12, 0x10, RZ ;  /* 0x000000100c067819 */ /* 0x002fca00000006ff */
[----:B------:R-:W-:-:S07]  /*0a90*/  FADD R3, R3, R6 ;  /* 0x0000000603037221 */ /* 0x000fce0000000000 */
.L_x_23:
[----:B------:R-:W-:Y:S05]  /*0aa0*/  BRA.U !UP1, `(.L_x_19) ;  /* 0x0000000109307547 */ /* 0x000fea000b800000 */
[----:B------:R-:W0:Y:S01]  /*0ab0*/  LDC.64 R8, c[0x0][0x380] ;  /* 0x0000e000ff087b82 */ /* 0x000e220000000a00 */
[----:B------:R-:W-:Y:S01]  /*0ac0*/  IADD3 R11, PT, PT, R0, UR4, RZ ;  /* 0x00000004000b7c10 */ /* 0x000fe2000fffe0ff */
[----:B------:R-:W-:-:S12]  /*0ad0*/  UIADD3 UR5, UPT, UPT, -UR5, URZ, URZ ;  /* 0x000000ff05057290 */ /* 0x000fd8000fffe1ff */
.L_x_24:
[----:B0-----:R-:W-:-:S06]  /*0ae0*/  IMAD.WIDE R6, R11, 0x4, R8 ;  /* 0x000000040b067825 */ /* 0x001fcc00078e0208 */
[----:B------:R-:W2:Y:S01]  /*0af0*/  LDG.E R6, desc[UR10][R6.64] ;  /* 0x0000000a06067981 */ /* 0x000ea2000c1e1900 */
[----:B------:R-:W-:Y:S01]  /*0b00*/  UIADD3 UR5, UPT, UPT, UR5, 0x1, URZ ;  /* 0x0000000105057890 */ /* 0x000fe2000fffe0ff */
[----:B------:R-:W-:-:S03]  /*0b10*/  IADD3 R11, PT, PT, R11, 0x1, RZ ;  /* 0x000000010b0b7810 */ /* 0x000fc60007ffe0ff */
[----:B------:R-:W-:Y:S01]  /*0b20*/  UISETP.NE.AND UP0, UPT, UR5, URZ, UPT ;  /* 0x000000ff0500728c */ /* 0x000fe2000bf05270 */
[----:B--2---:R-:W0:Y:S02]  /*0b30*/  F2F.BF16.F32 R0, R6 ;  /* 0x0000000600007304 */ /* 0x004e240000202000 */
[----:B0-----:R-:W-:-:S04]  /*0b40*/  IMAD.U32 R0, R0, 0x10000, RZ ;  /* 0x0001000000007824 */ /* 0x001fc800078e00ff */
[----:B------:R-:W-:Y:S02]  /*0b50*/  FADD R3, R0, R3 ;  /* 0x0000000300037221 */ /* 0x000fe40000000000 */
[----:B------:R-:W-:Y:S05]  /*0b60*/  BRA.U UP0, `(.L_x_24) ;  /* 0xfffffffd00dc7547 */ /* 0x000fea000b83ffff */
.L_x_19:
[----:B------:R-:W-:Y:S01]  /*0b70*/  I2FP.F32.S32 R6, UR12 ;  /* 0x0000000c00067c45 */ /* 0x000fe20008201400 */
[----:B------:R-:W-:Y:S03]  /*0b80*/  BSSY.RECONVERGENT B0, `(.L_x_25) ;  /* 0x000000c000007945 */ /* 0x000fe60003800200 */
[----:B------:R-:W0:Y:S08]  /*0b90*/  MUFU.RCP R7, R6 ;  /* 0x0000000600077308 */ /* 0x000e300000001000 */
[----:B------:R-:W1:Y:S01]  /*0ba0*/  FCHK P0, R3, R6 ;  /* 0x0000000603007302 */ /* 0x000e620000000000 */
[----:B0-----:R-:W-:-:S04]  /*0bb0*/  FFMA R0, -R6, R7, 1 ;  /* 0x3f80000006007423 */ /* 0x001fc80000000107 */
[----:B------:R-:W-:-:S04]  /*0bc0*/  FFMA R0, R7, R0, R7 ;  /* 0x0000000007007223 */ /* 0x000fc80000000007 */
[----:B------:R-:W-:-:S04]  /*0bd0*/  FFMA R7, R0, R3, RZ ;  /* 0x0000000300077223 */ /* 0x000fc800000000ff */
[----:B------:R-:W-:-:S04]  /*0be0*/  FFMA R4, -R6, R7, R3 ;  /* 0x0000000706047223 */ /* 0x000fc80000000103 */
[----:B------:R-:W-:Y:S01]  /*0bf0*/  FFMA R9, R0, R4, R7 ;  /* 0x0000000400097223 */ /* 0x000fe20000000007 */
[----:B-1----:R-:W-:Y:S06]  /*0c00*/  @!P0 BRA `(.L_x_26) ;  /* 0x00000000000c8947 */ /* 0x002fec0003800000 */
[----:B------:R-:W-:-:S07]  /*0c10*/  MOV R4, 0xc30 ;  /* 0x00000c3000047802 */ /* 0x000fce0000000f00 */
[----:B------:R-:W-:Y:S05]  /*0c20*/  CALL.REL.NOINC `($__internal_1_$__cuda_sm3x_div_rn_noftz_f32_slowpath) ;  /* 0x0000000000287944 */ /* 0x000fea0003c00000 */
[----:B------:R-:W-:-:S07]  /*0c30*/  MOV R9, R0 ;  /* 0x0000000000097202 */ /* 0x000fce0000000f00 */
.L_x_26:
[----:B------:R-:W-:Y:S05]  /*0c40*/  BSYNC.RECONVERGENT B0 ;  /* 0x0000000000007941 */ /* 0x000fea0003800200 */
.L_x_25:
[----:B------:R-:W0:Y:S01]  /*0c50*/  LDCU UR5, c[0x0][0x394] ;  /* 0x00007280ff0577ac */ /* 0x000e220008000800 */
[----:B------:R-:W1:Y:S01]  /*0c60*/  LDC.64 R6, c[0x0][0x388] ;  /* 0x0000e200ff067b82 */ /* 0x000e620000000a00 */
[----:B------:R-:W2:Y:S01]  /*0c70*/  LDCU UR4, c[0x0][0x39c] ;  /* 0x00007380ff0477ac */ /* 0x000ea20008000800 */
[----:B0-----:R-:W-:-:S04]  /*0c80*/  IMAD R3, R5, UR5, R2 ;  /* 0x0000000505037c24 */ /* 0x001fc8000f8e0202 */
[----:B--2---:R-:W-:-:S04]  /*0c90*/  IMAD R3, R3, UR4, RZ ;  /* 0x0000000403037c24 */ /* 0x004fc8000f8e02ff */
[----:B-1----:R-:W-:-:S05]  /*0ca0*/  IMAD.WIDE R2, R3, 0x4, R6 ;  /* 0x0000000403027825 */ /* 0x002fca00078e0206 */
[----:B------:R-:W-:Y:S01]  /*0cb0*/  STG.E desc[UR10][R2.64], R9 ;  /* 0x0000000902007986 */ /* 0x000fe2000c10190a */
[----:B------:R-:W-:Y:S05]  /*0cc0*/  EXIT ;  /* 0x000000000000794d */ /* 0x000fea0003800000 */
        .weak           $__internal_1_$__cuda_sm3x_div_rn_noftz_f32_slowpath
        .type           $__internal_1_$__cuda_sm3x_div_rn_noftz_f32_slowpath,@function
        .size           $__internal_1_$__cuda_sm3x_div_rn_noftz_f32_slowpath,(.L_x_40 - $__internal_1_$__cuda_sm3x_div_rn_noftz_f32_slowpath)
$__internal_1_$__cuda_sm3x_div_rn_noftz_f32_slowpath:
[----:B------:R-:W-:Y:S01]  /*0cd0*/  SHF.R.U32.HI R7, RZ, 0x17, R6 ;  /* 0x00000017ff077819 */ /* 0x000fe20000011606 */
[----:B------:R-:W-:Y:S01]  /*0ce0*/  BSSY.RECONVERGENT B1, `(.L_x_27) ;  /* 0x0000063000017945 */ /* 0x000fe20003800200 */
[----:B------:R-:W-:Y:S02]  /*0cf0*/  SHF.R.U32.HI R0, RZ, 0x17, R3 ;  /* 0x00000017ff007819 */ /* 0x000fe40000011603 */
[----:B------:R-:W-:Y:S02]  /*0d00*/  LOP3.LUT R7, R7, 0xff, RZ, 0xc0, !PT ;  /* 0x000000ff07077812 */ /* 0x000fe400078ec0ff */
[----:B------:R-:W-:-:S03]  /*0d10*/  LOP3.LUT R12, R0, 0xff, RZ, 0xc0, !PT ;  /* 0x000000ff000c7812 */ /* 0x000fc600078ec0ff */
[----:B------:R-:W-:Y:S01]  /*0d20*/  VIADD R9, R7, 0xffffffff ;  /* 0xffffffff07097836 */ /* 0x000fe20000000000 */
[----:B------:R-:W-:-:S04]  /*0d30*/  IADD3 R10, PT, PT, R12, -0x1, RZ ;  /* 0xffffffff0c0a7810 */ /* 0x000fc80007ffe0ff */
[----:B------:R-:W-:-:S04]  /*0d40*/  ISETP.GT.U32.AND P0, PT, R9, 0xfd, PT ;  /* 0x000000fd0900780c */ /* 0x000fc80003f04070 */
[----:B------:R-:W-:-:S13]  /*0d50*/  ISETP.GT.U32.OR P0, PT, R10, 0xfd, P0 ;  /* 0x000000fd0a00780c */ /* 0x000fda0000704470 */
[----:B------:R-:W-:Y:S01]  /*0d60*/  @!P0 MOV R8, RZ ;  /* 0x000000ff00088202 */ /* 0x000fe20000000f00 */
[----:B------:R-:W-:Y:S06]  /*0d70*/  @!P0 BRA `(.L_x_28) ;  /* 0x0000000000608947 */ /* 0x000fec0003800000 */
[----:B------:R-:W-:Y:S01]  /*0d80*/  FSETP.GTU.FTZ.AND P0, PT, |R3|, +INF , PT ;  /* 0x7f8000000300780b */ /* 0x000fe20003f1c200 */
[----:B------:R-:W-:Y:S01]  /*0d90*/  IMAD.MOV.U32 R0, RZ, RZ, R6 ;  /* 0x000000ffff007224 */ /* 0x000fe200078e0006 */
[----:B------:R-:W-:-:S04]  /*0da0*/  FSETP.GTU.FTZ.AND P1, PT, |R6|, +INF , PT ;  /* 0x7f8000000600780b */ /* 0x000fc80003f3c200 */
[----:B------:R-:W-:-:S13]  /*0db0*/  PLOP3.LUT P0, PT, P0, P1, PT, 0xf8, 0x8f ;  /* 0x00000000008f781c */ /* 0x000fda0000703f70 */
[----:B------:R-:W-:Y:S05]  /*0dc0*/  @P0 BRA `(.L_x_29) ;  /* 0x00000004004c0947 */ /* 0x000fea0003800000 */
[----:B------:R-:W-:-:S13]  /*0dd0*/  LOP3.LUT P0, RZ, R6, 0x7fffffff, R3, 0xc8, !PT ;  /* 0x7fffffff06ff7812 */ /* 0x000fda000780c803 */
[----:B------:R-:W-:Y:S05]  /*0de0*/  @!P0 BRA `(.L_x_30) ;  /* 0x00000004003c8947 */ /* 0x000fea0003800000 */
[C---:B------:R-:W-:Y:S02]  /*0df0*/  FSETP.NEU.FTZ.AND P2, PT, |R3|.reuse, +INF , PT ;  /* 0x7f8000000300780b */ /* 0x040fe40003f5d200 */
[----:B------:R-:W-:Y:S02]  /*0e00*/  FSETP.NEU.FTZ.AND P1, PT, |R0|, +INF , PT ;  /* 0x7f8000000000780b */ /* 0x000fe40003f3d200 */
[----:B------:R-:W-:-:S11]  /*0e10*/  FSETP.NEU.FTZ.AND P0, PT, |R3|, +INF , PT ;  /* 0x7f8000000300780b */ /* 0x000fd60003f1d200 */
[----:B------:R-:W-:Y:S05]  /*0e20*/  @!P1 BRA !P2, `(.L_x_30) ;  /* 0x00000004002c9947 */ /* 0x000fea0005000000 */
[----:B------:R-:W-:-:S04]  /*0e30*/  LOP3.LUT P2, RZ, R3, 0x7fffffff, RZ, 0xc0, !PT ;  /* 0x7fffffff03ff7812 */ /* 0x000fc8000784c0ff */
[----:B------:R-:W-:-:S13]  /*0e40*/  PLOP3.LUT P1, PT, P1, P2, PT, 0x2f, 0xf2 ;  /* 0x0000000000f2781c */ /* 0x000fda0000f24577 */
[----:B------:R-:W-:Y:S05]  /*0e50*/  @P1 BRA `(.L_x_31) ;  /* 0x0000000400181947 */ /* 0x000fea0003800000 */
[----:B------:R-:W-:-:S04]  /*0e60*/  LOP3.LUT P1, RZ, R6, 0x7fffffff, RZ, 0xc0, !PT ;  /* 0x7fffffff06ff7812 */ /* 0x000fc8000782c0ff */
[----:B------:R-:W-:-:S13]  /*0e70*/  PLOP3.LUT P0, PT, P0, P1, PT, 0x2f, 0xf2 ;  /* 0x0000000000f2781c */ /* 0x000fda0000702577 */
[----:B------:R-:W-:Y:S05]  /*0e80*/  @P0 BRA `(.L_x_32) ;  /* 0x0000000400000947 */ /* 0x000fea0003800000 */
[----:B------:R-:W-:Y:S02]  /*0e90*/  ISETP.GE.AND P0, PT, R10, RZ, PT ;  /* 0x000000ff0a00720c */ /* 0x000fe40003f06270 */
[----:B------:R-:W-:-:S11]  /*0ea0*/  ISETP.GE.AND P1, PT, R9, RZ, PT ;  /* 0x000000ff0900720c */ /* 0x000fd60003f26270 */
[----:B------:R-:W-:Y:S01]  /*0eb0*/  @P0 MOV R8, RZ ;  /* 0x000000ff00080202 */ /* 0x000fe20000000f00 */
[----:B------:R-:W-:Y:S01]  /*0ec0*/  @!P0 FFMA R3, R3, 1.84467440737095516160e+19, RZ ;  /* 0x5f80000003038823 */ /* 0x000fe200000000ff */
[----:B------:R-:W-:Y:S01]  /*0ed0*/  @!P0 MOV R8, 0xffffffc0 ;  /* 0xffffffc000088802 */ /* 0x000fe20000000f00 */
[----:B------:R-:W-:-:S04]  /*0ee0*/  @!P1 FFMA R6, R0, 1.84467440737095516160e+19, RZ ;  /* 0x5f80000000069823 */ /* 0x000fc800000000ff */
[----:B------:R-:W-:-:S07]  /*0ef0*/  @!P1 VIADD R8, R8, 0x40 ;  /* 0x0000004008089836 */ /* 0x000fce0000000000 */
.L_x_28:
[----:B------:R-:W-:Y:S01]  /*0f00*/  LEA R9, R7, 0xc0800000, 0x17 ;  /* 0xc080000007097811 */ /* 0x000fe200078eb8ff */
[----:B------:R-:W-:Y:S03]  /*0f10*/  BSSY.RECONVERGENT B2, `(.L_x_33) ;  /* 0x0000036000027945 */ /* 0x000fe60003800200 */
[----:B------:R-:W-:Y:S02]  /*0f20*/  IADD3 R9, PT, PT, -R9, R6, RZ ;  /* 0x0000000609097210 */ /* 0x000fe40007ffe1ff */
[----:B------:R-:W-:Y:S02]  /*0f30*/  IADD3 R6, PT, PT, R12, -0x7f, RZ ;  /* 0xffffff810c067810 */ /* 0x000fe40007ffe0ff */
[----:B------:R-:W0:Y:S01]  /*0f40*/  MUFU.RCP R10, R9 ;  /* 0x00000009000a7308 */ /* 0x000e220000001000 */
[----:B------:R-:W-:Y:S01]  /*0f50*/  FADD.FTZ R11, -R9, -RZ ;  /* 0x800000ff090b7221 */ /* 0x000fe20000010100 */
[C---:B------:R-:W-:Y:S01]  /*0f60*/  IADD3 R7, PT, PT, R6.reuse, 0x7f, -R7 ;  /* 0x0000007f06077810 */ /* 0x040fe20007ffe807 */
[----:B------:R-:W-:-:S04]  /*0f70*/  IMAD R0, R6, -0x800000, R3 ;  /* 0xff80000006007824 */ /* 0x000fc800078e0203 */
[----:B------:R-:W-:Y:S02]  /*0f80*/  IMAD.IADD R7, R7, 0x1, R8 ;  /* 0x0000000107077824 */ /* 0x000fe400078e0208 */
[----:B0-----:R-:W-:-:S04]  /*0f90*/  FFMA R13, R10, R11, 1 ;  /* 0x3f8000000a0d7423 */ /* 0x001fc8000000000b */
[----:B------:R-:W-:-:S04]  /*0fa0*/  FFMA R12, R10, R13, R10 ;  /* 0x0000000d0a0c7223 */ /* 0x000fc8000000000a */
[----:B------:R-:W-:-:S04]  /*0fb0*/  FFMA R3, R0, R12, RZ ;  /* 0x0000000c00037223 */ /* 0x000fc800000000ff */
[----:B------:R-:W-:-:S04]  /*0fc0*/  FFMA R10, R11, R3, R0 ;  /* 0x000000030b0a7223 */ /* 0x000fc80000000000 */
[----:B------:R-:W-:-:S04]  /*0fd0*/  FFMA R13, R12, R10, R3 ;  /* 0x0000000a0c0d7223 */ /* 0x000fc80000000003 */
[----:B------:R-:W-:-:S04]  /*0fe0*/  FFMA R10, R11, R13, R0 ;  /* 0x0000000d0b0a7223 */ /* 0x000fc80000000000 */
[----:B------:R-:W-:-:S05]  /*0ff0*/  FFMA R0, R12, R10, R13 ;  /* 0x0000000a0c007223 */ /* 0x000fca000000000d */
[----:B------:R-:W-:-:S04]  /*1000*/  SHF.R.U32.HI R3, RZ, 0x17, R0 ;  /* 0x00000017ff037819 */ /* 0x000fc80000011600 */
[----:B------:R-:W-:-:S04]  /*1010*/  LOP3.LUT R3, R3, 0xff, RZ, 0xc0, !PT ;  /* 0x000000ff03037812 */ /* 0x000fc800078ec0ff */
[----:B------:R-:W-:-:S04]  /*1020*/  IADD3 R9, PT, PT, R3, R7, RZ ;  /* 0x0000000703097210 */ /* 0x000fc80007ffe0ff */
[----:B------:R-:W-:-:S04]  /*1030*/  IADD3 R3, PT, PT, R9, -0x1, RZ ;  /* 0xffffffff09037810 */ /* 0x000fc80007ffe0ff */
[----:B------:R-:W-:-:S13]  /*1040*/  ISETP.GE.U32.AND P0, PT, R3, 0xfe, PT ;  /* 0x000000fe0300780c */ /* 0x000fda0003f06070 */
[----:B------:R-:W-:Y:S05]  /*1050*/  @!P0 BRA `(.L_x_34) ;  /* 0x0000000000808947 */ /* 0x000fea0003800000 */
[----:B------:R-:W-:-:S13]  /*1060*/  ISETP.GT.AND P0, PT, R9, 0xfe, PT ;  /* 0x000000fe0900780c */ /* 0x000fda0003f04270 */
[----:B------:R-:W-:Y:S05]  /*1070*/  @P0 BRA `(.L_x_35) ;  /* 0x00000000006c0947 */ /* 0x000fea0003800000 */
[----:B------:R-:W-:-:S13]  /*1080*/  ISETP.GE.AND P0, PT, R9, 0x1, PT ;  /* 0x000000010900780c */ /* 0x000fda0003f06270 */
[----:B------:R-:W-:Y:S05]  /*1090*/  @P0 BRA `(.L_x_36) ;  /* 0x0000000000740947 */ /* 0x000fea0003800000 */
[----:B------:R-:W-:Y:S02]  /*10a0*/  ISETP.GE.AND P0, PT, R9, -0x18, PT ;  /* 0xffffffe80900780c */ /* 0x000fe40003f06270 */
[----:B------:R-:W-:-:S11]  /*10b0*/  LOP3.LUT R0, R0, 0x80000000, RZ, 0xc0, !PT ;  /* 0x8000000000007812 */ /* 0x000fd600078ec0ff */
[----:B------:R-:W-:Y:S05]  /*10c0*/  @!P0 BRA `(.L_x_36) ;  /* 0x0000000000688947 */ /* 0x000fea0003800000 */
[CCC-:B------:R-:W-:Y:S01]  /*10d0*/  FFMA.RZ R3, R12.reuse, R10.reuse, R13.reuse ;  /* 0x0000000a0c037223 */ /* 0x1c0fe2000000c00d */
[C---:B------:R-:W-:Y:S02]  /*10e0*/  VIADD R8, R9.reuse, 0x20 ;  /* 0x0000002009087836 */ /* 0x040fe40000000000 */
[CCC-:B------:R-:W-:Y:S01]  /*10f0*/  FFMA.RM R6, R12.reuse, R10.reuse, R13.reuse ;  /* 0x0000000a0c067223 */ /* 0x1c0fe2000000400d */
[----:B------:R-:W-:Y:S02]  /*1100*/  ISETP.NE.AND P2, PT, R9, RZ, PT ;  /* 0x000000ff0900720c */ /* 0x000fe40003f45270 */
[----:B------:R-:W-:Y:S01]  /*1110*/  LOP3.LUT R7, R3, 0x7fffff, RZ, 0xc0, !PT ;  /* 0x007fffff03077812 */ /* 0x000fe200078ec0ff */
[----:B------:R-:W-:Y:S01]  /*1120*/  FFMA.RP R3, R12, R10, R13 ;  /* 0x0000000a0c037223 */ /* 0x000fe2000000800d */
[----:B------:R-:W-:Y:S02]  /*1130*/  ISETP.NE.AND P1, PT, R9, RZ, PT ;  /* 0x000000ff0900720c */ /* 0x000fe40003f25270 */
[----:B------:R-:W-:-:S02]  /*1140*/  LOP3.LUT R7, R7, 0x800000, RZ, 0xfc, !PT ;  /* 0x0080000007077812 */ /* 0x000fc400078efcff */
[----:B------:R-:W-:Y:S02]  /*1150*/  IADD3 R9, PT, PT, -R9, RZ, RZ ;  /* 0x000000ff09097210 */ /* 0x000fe40007ffe1ff */
[----:B------:R-:W-:Y:S02]  /*1160*/  SHF.L.U32 R8, R7, R8, RZ ;  /* 0x0000000807087219 */ /* 0x000fe400000006ff */
[----:B------:R-:W-:Y:S02]  /*1170*/  FSETP.NEU.FTZ.AND P0, PT, R3, R6, PT ;  /* 0x000000060300720b */ /* 0x000fe40003f1d000 */
[----:B------:R-:W-:Y:S02]  /*1180*/  SEL R6, R9, RZ, P2 ;  /* 0x000000ff09067207 */ /* 0x000fe40001000000 */
[----:B------:R-:W-:Y:S02]  /*1190*/  ISETP.NE.AND P1, PT, R8, RZ, P1 ;  /* 0x000000ff0800720c */ /* 0x000fe40000f25270 */
[----:B------:R-:W-:-:S02]  /*11a0*/  SHF.R.U32.HI R6, RZ, R6, R7 ;  /* 0x00000006ff067219 */ /* 0x000fc40000011607 */
[----:B------:R-:W-:Y:S02]  /*11b0*/  PLOP3.LUT P0, PT, P0, P1, PT, 0xf8, 0x8f ;  /* 0x00000000008f781c */ /* 0x000fe40000703f70 */
[----:B------:R-:W-:Y:S02]  /*11c0*/  SHF.R.U32.HI R8, RZ, 0x1, R6 ;  /* 0x00000001ff087819 */ /* 0x000fe40000011606 */
[----:B------:R-:W-:-:S04]  /*11d0*/  SEL R3, RZ, 0x1, !P0 ;  /* 0x00000001ff037807 */ /* 0x000fc80004000000 */
[----:B------:R-:W-:-:S04]  /*11e0*/  LOP3.LUT R3, R3, 0x1, R8, 0xf8, !PT ;  /* 0x0000000103037812 */ /* 0x000fc800078ef808 */
[----:B------:R-:W-:-:S04]  /*11f0*/  LOP3.LUT R3, R3, R6, RZ, 0xc0, !PT ;  /* 0x0000000603037212 */ /* 0x000fc800078ec0ff */
[----:B------:R-:W-:-:S04]  /*1200*/  IADD3 R3, PT, PT, R8, R3, RZ ;  /* 0x0000000308037210 */ /* 0x000fc80007ffe0ff */
[----:B------:R-:W-:Y:S01]  /*1210*/  LOP3.LUT R0, R3, R0, RZ, 0xfc, !PT ;  /* 0x0000000003007212 */ /* 0x000fe200078efcff */
[----:B------:R-:W-:Y:S06]  /*1220*/  BRA `(.L_x_36) ;  /* 0x0000000000107947 */ /* 0x000fec0003800000 */
.L_x_35:
[----:B------:R-:W-:-:S04]  /*1230*/  LOP3.LUT R0, R0, 0x80000000, RZ, 0xc0, !PT ;  /* 0x8000000000007812 */ /* 0x000fc800078ec0ff */
[----:B------:R-:W-:Y:S01]  /*1240*/  LOP3.LUT R0, R0, 0x7f800000, RZ, 0xfc, !PT ;  /* 0x7f80000000007812 */ /* 0x000fe200078efcff */
[----:B------:R-:W-:Y:S06]  /*1250*/  BRA `(.L_x_36) ;  /* 0x0000000000047947 */ /* 0x000fec0003800000 */
.L_x_34:
[----:B------:R-:W-:-:S07]  /*1260*/  IMAD R0, R7, 0x800000, R0 ;  /* 0x0080000007007824 */ /* 0x000fce00078e0200 */
.L_x_36:
[----:B------:R-:W-:Y:S05]  /*1270*/  BSYNC.RECONVERGENT B2 ;  /* 0x0000000000027941 */ /* 0x000fea0003800200 */
.L_x_33:
[----:B------:R-:W-:Y:S05]  /*1280*/  BRA `(.L_x_37) ;  /* 0x0000000000207947 */ /* 0x000fea0003800000 */
.L_x_32:
[----:B------:R-:W-:-:S04]  /*1290*/  LOP3.LUT R0, R6, 0x80000000, R3, 0x48, !PT ;  /* 0x8000000006007812 */ /* 0x000fc800078e4803 */
[----:B------:R-:W-:Y:S01]  /*12a0*/  LOP3.LUT R0, R0, 0x7f800000, RZ, 0xfc, !PT ;  /* 0x7f80000000007812 */ /* 0x000fe200078efcff */
[----:B------:R-:W-:Y:S06]  /*12b0*/  BRA `(.L_x_37) ;  /* 0x0000000000147947 */ /* 0x000fec0003800000 */
.L_x_31:
[----:B------:R-:W-:Y:S01]  /*12c0*/  LOP3.LUT R0, R6, 0x80000000, R3, 0x48, !PT ;  /* 0x8000000006007812 */ /* 0x000fe200078e4803 */
[----:B------:R-:W-:Y:S06]  /*12d0*/  BRA `(.L_x_37) ;  /* 0x00000000000c7947 */ /* 0x000fec0003800000 */
.L_x_30:
[----:B------:R-:W0:Y:S01]  /*12e0*/  MUFU.RSQ R0, -QNAN ;  /* 0xffc0000000007908 */ /* 0x000e220000001400 */
[----:B------:R-:W-:Y:S05]  /*12f0*/  BRA `(.L_x_37) ;  /* 0x0000000000047947 */ /* 0x000fea0003800000 */
.L_x_29:
[----:B------:R-:W-:-:S07]  /*1300*/  FADD.FTZ R0, R3, R0 ;  /* 0x0000000003007221 */ /* 0x000fce0000010000 */
.L_x_37:
[----:B------:R-:W-:Y:S05]  /*1310*/  BSYNC.RECONVERGENT B1 ;  /* 0x0000000000017941 */ /* 0x000fea0003800200 */
.L_x_27:
[----:B------:R-:W-:Y:S01]  /*1320*/  HFMA2 R7, -RZ, RZ, 0, 0 ;  /* 0x00000000ff077431 */ /* 0x000fe200000001ff */
[----:B------:R-:W-:-:S04]  /*1330*/  MOV R6, R4 ;  /* 0x0000000400067202 */ /* 0x000fc80000000f00 */
[----:B0-----:R-:W-:Y:S05]  /*1340*/  RET.REL.NODEC R6 `(_Z31adaptive_avg_pool1d_kernel_bf16PKfPfiiii) ;  /* 0xffffffec062c7950 */ /* 0x001fea0003c3ffff */
.L_x_38:
        /* <DEDUP_REMOVED lines=11> */
.L_x_40:


//--------------------- .nv.shared.reserved.0     --------------------------
	.section	.nv.shared.reserved.0,"aw",@nobits
	.weak		__nv_reservedSMEM_offset_0_alias
	.size		__nv_reservedSMEM_offset_0_alias, 0, 64
	.other		__nv_reservedSMEM_offset_0_alias,@"STO_CUDA_RESERVED_SHARED STV_DEFAULT"
__nv_reservedSMEM_offset_0_alias:
	.zero		0
	.zero		64


//--------------------- .nv.constant0._Z28gradient_penalty_kernel_bf16PKfS0_Pfiiif --------------------------
	.section	.nv.constant0._Z28gradient_penalty_kernel_bf16PKfS0_Pfiiif,"a",@progbits
	.sectionflags	@""
	.align	4
.nv.constant0._Z28gradient_penalty_kernel_bf16PKfS0_Pfiiif:
	.zero		936


//--------------------- .nv.constant0._Z18matmul_kernel_bf16PKfS0_Pfiii --------------------------
	.section	.nv.constant0._Z18matmul_kernel_bf16PKfS0_Pfiii,"a",@progbits
	.sectionflags	@""
	.align	4
.nv.constant0._Z18matmul_kernel_bf16PKfS0_Pfiii:
	.zero		932


//--------------------- .nv.constant0._Z31adaptive_avg_pool1d_kernel_bf16PKfPfiiii --------------------------
	.section	.nv.constant0._Z31adaptive_avg_pool1d_kernel_bf16PKfPfiiii,"a",@progbits
	.sectionflags	@""
	.align	4
.nv.constant0._Z31adaptive_avg_pool1d_kernel_bf16PKfPfiiii:
	.zero		928


//--------------------- SYMBOLS --------------------------

	.type		.nv.reservedSmem.offset0,@object
	.size		.nv.reservedSmem.offset0,0x4
